//
// Generated by NVIDIA NVVM Compiler
//
// Compiler Build ID: CL-36424714
// Cuda compilation tools, release 13.0, V13.0.88
// Based on NVVM 20.0.0
//

.version 9.0
.target sm_100
.address_size 64

	// .globl	_Z14convolveKernelPfmmf
.const .align 4 .b8 quadrature_nodes[56] = {219, 22, 127, 63, 175, 54, 123, 63, 86, 74, 116, 63, 237, 102, 106, 63, 34, 171, 93, 63, 131, 62, 78, 63, 255, 80, 60, 63, 73, 26, 40, 63, 51, 217, 17, 63, 201, 165, 243, 62, 10, 164, 192, 62, 169, 75, 139, 62, 217, 132, 40, 62, 210, 154, 97, 61};
.const .align 4 .b8 quadrature_weights[56] = {1, 126, 21, 60, 63, 29, 173, 60, 166, 195, 6, 61, 136, 87, 53, 61, 63, 184, 97, 61, 207, 173, 133, 61, 29, 224, 152, 61, 94, 55, 170, 61, 173, 125, 185, 61, 149, 131, 198, 61, 155, 32, 209, 61, 196, 51, 217, 61, 249, 163, 222, 61, 84, 96, 225, 61};
.const .align 4 .b8 quadrature_kernel[56] = {242, 16, 79, 53, 149, 136, 136, 54, 175, 117, 175, 55, 222, 191, 213, 56, 41, 205, 241, 57, 40, 71, 249, 58, 218, 40, 230, 59, 233, 79, 187, 60, 8, 115, 132, 61, 57, 179, 32, 62, 159, 123, 165, 62, 191, 93, 15, 63, 106, 153, 79, 63, 148, 24, 122, 63};
.global .align 4 .b8 __cudart_i2opi_f[24] = {65, 144, 67, 60, 153, 149, 98, 219, 192, 221, 52, 245, 209, 87, 39, 252, 41, 21, 68, 78, 110, 131, 249, 162};

.visible .entry _Z14convolveKernelPfmmf(
	.param .u64 .ptr .align 1 _Z14convolveKernelPfmmf_param_0,
	.param .u64 _Z14convolveKernelPfmmf_param_1,
	.param .u64 _Z14convolveKernelPfmmf_param_2,
	.param .f32 _Z14convolveKernelPfmmf_param_3
)
{
	.local .align 4 .b8 	__local_depot0[28];
	.reg .b64 	%SP;
	.reg .b64 	%SPL;
	.reg .pred 	%p<114>;
	.reg .b32 	%r<566>;
	.reg .b32 	%f<455>;
	.reg .b64 	%rd<263>;
	.reg .b64 	%fd<60>;

	mov.u64 	%SPL, __local_depot0;
	ld.param.u64 	%rd101, [_Z14convolveKernelPfmmf_param_0];
	ld.param.u64 	%rd103, [_Z14convolveKernelPfmmf_param_1];
	ld.param.u64 	%rd102, [_Z14convolveKernelPfmmf_param_2];
	ld.param.f32 	%f112, [_Z14convolveKernelPfmmf_param_3];
	add.u64 	%rd1, %SPL, 0;
	mov.u32 	%r197, %ctaid.x;
	mov.u32 	%r198, %ntid.x;
	mov.u32 	%r199, %tid.x;
	mad.lo.s32 	%r200, %r197, %r198, %r199;
	cvt.u64.u32 	%rd2, %r200;
	shr.u64 	%rd105, %rd103, 1;
	setp.lt.u64 	%p1, %rd105, %rd2;
	@%p1 bra 	$L__BB0_114;
	cvt.u32.u64 	%r201, %rd2;
	cvt.rn.f32.u32 	%f113, %r201;
	cvt.rn.f32.u64 	%f114, %rd102;
	div.rn.f32 	%f115, %f113, %f114;
	cvt.f64.f32 	%fd2, %f115;
	mul.f64 	%fd3, %fd2, 0d400921FB54442D18;
	mul.f64 	%fd1, %fd3, 0d4020000000000000;
	ld.const.f32 	%f116, [quadrature_nodes];
	cvt.f64.f32 	%fd4, %f116;
	mul.f64 	%fd5, %fd1, %fd4;
	cvt.rn.f32.f64 	%f1, %fd5;
	ld.const.f32 	%f117, [quadrature_kernel];
	ld.const.f32 	%f118, [quadrature_weights];
	mul.f32 	%f2, %f117, %f118;
	mul.f32 	%f119, %f1, 0f3F22F983;
	cvt.rni.s32.f32 	%r513, %f119;
	cvt.rn.f32.s32 	%f120, %r513;
	fma.rn.f32 	%f121, %f120, 0fBFC90FDA, %f1;
	fma.rn.f32 	%f122, %f120, 0fB3A22168, %f121;
	fma.rn.f32 	%f441, %f120, 0fA7C234C5, %f122;
	abs.f32 	%f4, %f1;
	setp.ltu.f32 	%p2, %f4, 0f47CE4780;
	@%p2 bra 	$L__BB0_9;
	setp.neu.f32 	%p3, %f4, 0f7F800000;
	@%p3 bra 	$L__BB0_4;
	mov.f32 	%f125, 0f00000000;
	mul.rn.f32 	%f441, %f1, %f125;
	mov.b32 	%r513, 0;
	bra.uni 	$L__BB0_9;
$L__BB0_4:
	mov.b32 	%r2, %f1;
	shl.b32 	%r203, %r2, 8;
	or.b32  	%r3, %r203, -2147483648;
	mov.b64 	%rd223, 0;
	mov.b32 	%r510, 0;
	mov.u64 	%rd221, __cudart_i2opi_f;
	mov.u64 	%rd222, %rd1;
$L__BB0_5:
	.pragma "nounroll";
	ld.global.nc.u32 	%r204, [%rd221];
	mad.wide.u32 	%rd108, %r204, %r3, %rd223;
	shr.u64 	%rd223, %rd108, 32;
	st.local.u32 	[%rd222], %rd108;
	add.s32 	%r510, %r510, 1;
	add.s64 	%rd222, %rd222, 4;
	add.s64 	%rd221, %rd221, 4;
	setp.ne.s32 	%p4, %r510, 6;
	@%p4 bra 	$L__BB0_5;
	shr.u32 	%r205, %r2, 23;
	st.local.u32 	[%rd1+24], %rd223;
	and.b32  	%r6, %r205, 31;
	and.b32  	%r206, %r205, 224;
	add.s32 	%r207, %r206, -128;
	shr.u32 	%r208, %r207, 5;
	mul.wide.u32 	%rd109, %r208, 4;
	sub.s64 	%rd9, %rd1, %rd109;
	ld.local.u32 	%r511, [%rd9+24];
	ld.local.u32 	%r512, [%rd9+20];
	setp.eq.s32 	%p5, %r6, 0;
	@%p5 bra 	$L__BB0_8;
	shf.l.wrap.b32 	%r511, %r512, %r511, %r6;
	ld.local.u32 	%r209, [%rd9+16];
	shf.l.wrap.b32 	%r512, %r209, %r512, %r6;
$L__BB0_8:
	shr.u32 	%r210, %r511, 30;
	shf.l.wrap.b32 	%r211, %r512, %r511, 2;
	shl.b32 	%r212, %r512, 2;
	shr.u32 	%r213, %r211, 31;
	add.s32 	%r214, %r213, %r210;
	neg.s32 	%r215, %r214;
	setp.lt.s32 	%p6, %r2, 0;
	selp.b32 	%r513, %r215, %r214, %p6;
	xor.b32  	%r216, %r211, %r2;
	shr.s32 	%r217, %r211, 31;
	xor.b32  	%r218, %r217, %r211;
	xor.b32  	%r219, %r217, %r212;
	cvt.u64.u32 	%rd110, %r218;
	shl.b64 	%rd111, %rd110, 32;
	cvt.u64.u32 	%rd112, %r219;
	or.b64  	%rd113, %rd111, %rd112;
	cvt.rn.f64.s64 	%fd6, %rd113;
	mul.f64 	%fd7, %fd6, 0d3BF921FB54442D19;
	cvt.rn.f32.f64 	%f123, %fd7;
	neg.f32 	%f124, %f123;
	setp.lt.s32 	%p7, %r216, 0;
	selp.f32 	%f441, %f124, %f123, %p7;
$L__BB0_9:
	add.s32 	%r221, %r513, 1;
	mul.rn.f32 	%f126, %f441, %f441;
	and.b32  	%r222, %r513, 1;
	setp.eq.b32 	%p8, %r222, 1;
	selp.f32 	%f127, %f441, 0f3F800000, %p8;
	fma.rn.f32 	%f128, %f126, %f127, 0f00000000;
	fma.rn.f32 	%f129, %f126, 0f37CBAC00, 0fBAB607ED;
	selp.f32 	%f130, 0fB94D4153, %f129, %p8;
	selp.f32 	%f131, 0f3C0885E4, 0f3D2AAABB, %p8;
	fma.rn.f32 	%f132, %f130, %f126, %f131;
	selp.f32 	%f133, 0fBE2AAAA8, 0fBEFFFFFF, %p8;
	fma.rn.f32 	%f134, %f132, %f126, %f133;
	fma.rn.f32 	%f135, %f134, %f128, %f127;
	and.b32  	%r223, %r221, 2;
	setp.eq.s32 	%p9, %r223, 0;
	mov.f32 	%f136, 0f00000000;
	sub.f32 	%f137, %f136, %f135;
	selp.f32 	%f138, %f135, %f137, %p9;
	fma.rn.f32 	%f8, %f2, %f138, 0f00000000;
	ld.const.f32 	%f139, [quadrature_nodes+4];
	cvt.f64.f32 	%fd8, %f139;
	mul.f64 	%fd9, %fd1, %fd8;
	cvt.rn.f32.f64 	%f9, %fd9;
	ld.const.f32 	%f140, [quadrature_kernel+4];
	ld.const.f32 	%f141, [quadrature_weights+4];
	mul.f32 	%f10, %f140, %f141;
	mul.f32 	%f142, %f9, 0f3F22F983;
	cvt.rni.s32.f32 	%r517, %f142;
	cvt.rn.f32.s32 	%f143, %r517;
	fma.rn.f32 	%f144, %f143, 0fBFC90FDA, %f9;
	fma.rn.f32 	%f145, %f143, 0fB3A22168, %f144;
	fma.rn.f32 	%f442, %f143, 0fA7C234C5, %f145;
	abs.f32 	%f12, %f9;
	setp.ltu.f32 	%p10, %f12, 0f47CE4780;
	@%p10 bra 	$L__BB0_17;
	setp.eq.f32 	%p11, %f12, 0f7F800000;
	@%p11 bra 	$L__BB0_16;
	mov.b32 	%r16, %f9;
	shl.b32 	%r225, %r16, 8;
	or.b32  	%r17, %r225, -2147483648;
	mov.b64 	%rd226, 0;
	mov.b32 	%r514, 0;
	mov.u64 	%rd224, __cudart_i2opi_f;
	mov.u64 	%rd225, %rd1;
$L__BB0_12:
	.pragma "nounroll";
	ld.global.nc.u32 	%r226, [%rd224];
	mad.wide.u32 	%rd116, %r226, %r17, %rd226;
	shr.u64 	%rd226, %rd116, 32;
	st.local.u32 	[%rd225], %rd116;
	add.s32 	%r514, %r514, 1;
	add.s64 	%rd225, %rd225, 4;
	add.s64 	%rd224, %rd224, 4;
	setp.ne.s32 	%p12, %r514, 6;
	@%p12 bra 	$L__BB0_12;
	shr.u32 	%r227, %r16, 23;
	st.local.u32 	[%rd1+24], %rd226;
	and.b32  	%r20, %r227, 31;
	and.b32  	%r228, %r227, 224;
	add.s32 	%r229, %r228, -128;
	shr.u32 	%r230, %r229, 5;
	mul.wide.u32 	%rd117, %r230, 4;
	sub.s64 	%rd16, %rd1, %rd117;
	ld.local.u32 	%r515, [%rd16+24];
	ld.local.u32 	%r516, [%rd16+20];
	setp.eq.s32 	%p13, %r20, 0;
	@%p13 bra 	$L__BB0_15;
	shf.l.wrap.b32 	%r515, %r516, %r515, %r20;
	ld.local.u32 	%r231, [%rd16+16];
	shf.l.wrap.b32 	%r516, %r231, %r516, %r20;
$L__BB0_15:
	shr.u32 	%r232, %r515, 30;
	shf.l.wrap.b32 	%r233, %r516, %r515, 2;
	shl.b32 	%r234, %r516, 2;
	shr.u32 	%r235, %r233, 31;
	add.s32 	%r236, %r235, %r232;
	neg.s32 	%r237, %r236;
	setp.lt.s32 	%p14, %r16, 0;
	selp.b32 	%r517, %r237, %r236, %p14;
	xor.b32  	%r238, %r233, %r16;
	shr.s32 	%r239, %r233, 31;
	xor.b32  	%r240, %r239, %r233;
	xor.b32  	%r241, %r239, %r234;
	cvt.u64.u32 	%rd118, %r240;
	shl.b64 	%rd119, %rd118, 32;
	cvt.u64.u32 	%rd120, %r241;
	or.b64  	%rd121, %rd119, %rd120;
	cvt.rn.f64.s64 	%fd10, %rd121;
	mul.f64 	%fd11, %fd10, 0d3BF921FB54442D19;
	cvt.rn.f32.f64 	%f146, %fd11;
	neg.f32 	%f147, %f146;
	setp.lt.s32 	%p15, %r238, 0;
	selp.f32 	%f442, %f147, %f146, %p15;
	bra.uni 	$L__BB0_17;
$L__BB0_16:
	mov.f32 	%f148, 0f00000000;
	mul.rn.f32 	%f442, %f9, %f148;
	mov.b32 	%r517, 0;
$L__BB0_17:
	add.s32 	%r243, %r517, 1;
	mul.rn.f32 	%f149, %f442, %f442;
	and.b32  	%r244, %r517, 1;
	setp.eq.b32 	%p16, %r244, 1;
	selp.f32 	%f150, %f442, 0f3F800000, %p16;
	fma.rn.f32 	%f151, %f149, %f150, 0f00000000;
	fma.rn.f32 	%f152, %f149, 0f37CBAC00, 0fBAB607ED;
	selp.f32 	%f153, 0fB94D4153, %f152, %p16;
	selp.f32 	%f154, 0f3C0885E4, 0f3D2AAABB, %p16;
	fma.rn.f32 	%f155, %f153, %f149, %f154;
	selp.f32 	%f156, 0fBE2AAAA8, 0fBEFFFFFF, %p16;
	fma.rn.f32 	%f157, %f155, %f149, %f156;
	fma.rn.f32 	%f158, %f157, %f151, %f150;
	and.b32  	%r245, %r243, 2;
	setp.eq.s32 	%p17, %r245, 0;
	mov.f32 	%f159, 0f00000000;
	sub.f32 	%f160, %f159, %f158;
	selp.f32 	%f161, %f158, %f160, %p17;
	fma.rn.f32 	%f16, %f10, %f161, %f8;
	ld.const.f32 	%f162, [quadrature_nodes+8];
	cvt.f64.f32 	%fd12, %f162;
	mul.f64 	%fd13, %fd1, %fd12;
	cvt.rn.f32.f64 	%f17, %fd13;
	ld.const.f32 	%f163, [quadrature_kernel+8];
	ld.const.f32 	%f164, [quadrature_weights+8];
	mul.f32 	%f18, %f163, %f164;
	mul.f32 	%f165, %f17, 0f3F22F983;
	cvt.rni.s32.f32 	%r521, %f165;
	cvt.rn.f32.s32 	%f166, %r521;
	fma.rn.f32 	%f167, %f166, 0fBFC90FDA, %f17;
	fma.rn.f32 	%f168, %f166, 0fB3A22168, %f167;
	fma.rn.f32 	%f443, %f166, 0fA7C234C5, %f168;
	abs.f32 	%f20, %f17;
	setp.ltu.f32 	%p18, %f20, 0f47CE4780;
	@%p18 bra 	$L__BB0_25;
	setp.eq.f32 	%p19, %f20, 0f7F800000;
	@%p19 bra 	$L__BB0_24;
	mov.b32 	%r30, %f17;
	shl.b32 	%r247, %r30, 8;
	or.b32  	%r31, %r247, -2147483648;
	mov.b64 	%rd229, 0;
	mov.b32 	%r518, 0;
	mov.u64 	%rd227, __cudart_i2opi_f;
	mov.u64 	%rd228, %rd1;
$L__BB0_20:
	.pragma "nounroll";
	ld.global.nc.u32 	%r248, [%rd227];
	mad.wide.u32 	%rd124, %r248, %r31, %rd229;
	shr.u64 	%rd229, %rd124, 32;
	st.local.u32 	[%rd228], %rd124;
	add.s32 	%r518, %r518, 1;
	add.s64 	%rd228, %rd228, 4;
	add.s64 	%rd227, %rd227, 4;
	setp.ne.s32 	%p20, %r518, 6;
	@%p20 bra 	$L__BB0_20;
	shr.u32 	%r249, %r30, 23;
	st.local.u32 	[%rd1+24], %rd229;
	and.b32  	%r34, %r249, 31;
	and.b32  	%r250, %r249, 224;
	add.s32 	%r251, %r250, -128;
	shr.u32 	%r252, %r251, 5;
	mul.wide.u32 	%rd125, %r252, 4;
	sub.s64 	%rd23, %rd1, %rd125;
	ld.local.u32 	%r519, [%rd23+24];
	ld.local.u32 	%r520, [%rd23+20];
	setp.eq.s32 	%p21, %r34, 0;
	@%p21 bra 	$L__BB0_23;
	shf.l.wrap.b32 	%r519, %r520, %r519, %r34;
	ld.local.u32 	%r253, [%rd23+16];
	shf.l.wrap.b32 	%r520, %r253, %r520, %r34;
$L__BB0_23:
	shr.u32 	%r254, %r519, 30;
	shf.l.wrap.b32 	%r255, %r520, %r519, 2;
	shl.b32 	%r256, %r520, 2;
	shr.u32 	%r257, %r255, 31;
	add.s32 	%r258, %r257, %r254;
	neg.s32 	%r259, %r258;
	setp.lt.s32 	%p22, %r30, 0;
	selp.b32 	%r521, %r259, %r258, %p22;
	xor.b32  	%r260, %r255, %r30;
	shr.s32 	%r261, %r255, 31;
	xor.b32  	%r262, %r261, %r255;
	xor.b32  	%r263, %r261, %r256;
	cvt.u64.u32 	%rd126, %r262;
	shl.b64 	%rd127, %rd126, 32;
	cvt.u64.u32 	%rd128, %r263;
	or.b64  	%rd129, %rd127, %rd128;
	cvt.rn.f64.s64 	%fd14, %rd129;
	mul.f64 	%fd15, %fd14, 0d3BF921FB54442D19;
	cvt.rn.f32.f64 	%f169, %fd15;
	neg.f32 	%f170, %f169;
	setp.lt.s32 	%p23, %r260, 0;
	selp.f32 	%f443, %f170, %f169, %p23;
	bra.uni 	$L__BB0_25;
$L__BB0_24:
	mov.f32 	%f171, 0f00000000;
	mul.rn.f32 	%f443, %f17, %f171;
	mov.b32 	%r521, 0;
$L__BB0_25:
	add.s32 	%r265, %r521, 1;
	mul.rn.f32 	%f172, %f443, %f443;
	and.b32  	%r266, %r521, 1;
	setp.eq.b32 	%p24, %r266, 1;
	selp.f32 	%f173, %f443, 0f3F800000, %p24;
	fma.rn.f32 	%f174, %f172, %f173, 0f00000000;
	fma.rn.f32 	%f175, %f172, 0f37CBAC00, 0fBAB607ED;
	selp.f32 	%f176, 0fB94D4153, %f175, %p24;
	selp.f32 	%f177, 0f3C0885E4, 0f3D2AAABB, %p24;
	fma.rn.f32 	%f178, %f176, %f172, %f177;
	selp.f32 	%f179, 0fBE2AAAA8, 0fBEFFFFFF, %p24;
	fma.rn.f32 	%f180, %f178, %f172, %f179;
	fma.rn.f32 	%f181, %f180, %f174, %f173;
	and.b32  	%r267, %r265, 2;
	setp.eq.s32 	%p25, %r267, 0;
	mov.f32 	%f182, 0f00000000;
	sub.f32 	%f183, %f182, %f181;
	selp.f32 	%f184, %f181, %f183, %p25;
	fma.rn.f32 	%f24, %f18, %f184, %f16;
	ld.const.f32 	%f185, [quadrature_nodes+12];
	cvt.f64.f32 	%fd16, %f185;
	mul.f64 	%fd17, %fd1, %fd16;
	cvt.rn.f32.f64 	%f25, %fd17;
	ld.const.f32 	%f186, [quadrature_kernel+12];
	ld.const.f32 	%f187, [quadrature_weights+12];
	mul.f32 	%f26, %f186, %f187;
	mul.f32 	%f188, %f25, 0f3F22F983;
	cvt.rni.s32.f32 	%r525, %f188;
	cvt.rn.f32.s32 	%f189, %r525;
	fma.rn.f32 	%f190, %f189, 0fBFC90FDA, %f25;
	fma.rn.f32 	%f191, %f189, 0fB3A22168, %f190;
	fma.rn.f32 	%f444, %f189, 0fA7C234C5, %f191;
	abs.f32 	%f28, %f25;
	setp.ltu.f32 	%p26, %f28, 0f47CE4780;
	@%p26 bra 	$L__BB0_33;
	setp.eq.f32 	%p27, %f28, 0f7F800000;
	@%p27 bra 	$L__BB0_32;
	mov.b32 	%r44, %f25;
	shl.b32 	%r269, %r44, 8;
	or.b32  	%r45, %r269, -2147483648;
	mov.b64 	%rd232, 0;
	mov.b32 	%r522, 0;
	mov.u64 	%rd230, __cudart_i2opi_f;
	mov.u64 	%rd231, %rd1;
$L__BB0_28:
	.pragma "nounroll";
	ld.global.nc.u32 	%r270, [%rd230];
	mad.wide.u32 	%rd132, %r270, %r45, %rd232;
	shr.u64 	%rd232, %rd132, 32;
	st.local.u32 	[%rd231], %rd132;
	add.s32 	%r522, %r522, 1;
	add.s64 	%rd231, %rd231, 4;
	add.s64 	%rd230, %rd230, 4;
	setp.ne.s32 	%p28, %r522, 6;
	@%p28 bra 	$L__BB0_28;
	shr.u32 	%r271, %r44, 23;
	st.local.u32 	[%rd1+24], %rd232;
	and.b32  	%r48, %r271, 31;
	and.b32  	%r272, %r271, 224;
	add.s32 	%r273, %r272, -128;
	shr.u32 	%r274, %r273, 5;
	mul.wide.u32 	%rd133, %r274, 4;
	sub.s64 	%rd30, %rd1, %rd133;
	ld.local.u32 	%r523, [%rd30+24];
	ld.local.u32 	%r524, [%rd30+20];
	setp.eq.s32 	%p29, %r48, 0;
	@%p29 bra 	$L__BB0_31;
	shf.l.wrap.b32 	%r523, %r524, %r523, %r48;
	ld.local.u32 	%r275, [%rd30+16];
	shf.l.wrap.b32 	%r524, %r275, %r524, %r48;
$L__BB0_31:
	shr.u32 	%r276, %r523, 30;
	shf.l.wrap.b32 	%r277, %r524, %r523, 2;
	shl.b32 	%r278, %r524, 2;
	shr.u32 	%r279, %r277, 31;
	add.s32 	%r280, %r279, %r276;
	neg.s32 	%r281, %r280;
	setp.lt.s32 	%p30, %r44, 0;
	selp.b32 	%r525, %r281, %r280, %p30;
	xor.b32  	%r282, %r277, %r44;
	shr.s32 	%r283, %r277, 31;
	xor.b32  	%r284, %r283, %r277;
	xor.b32  	%r285, %r283, %r278;
	cvt.u64.u32 	%rd134, %r284;
	shl.b64 	%rd135, %rd134, 32;
	cvt.u64.u32 	%rd136, %r285;
	or.b64  	%rd137, %rd135, %rd136;
	cvt.rn.f64.s64 	%fd18, %rd137;
	mul.f64 	%fd19, %fd18, 0d3BF921FB54442D19;
	cvt.rn.f32.f64 	%f192, %fd19;
	neg.f32 	%f193, %f192;
	setp.lt.s32 	%p31, %r282, 0;
	selp.f32 	%f444, %f193, %f192, %p31;
	bra.uni 	$L__BB0_33;
$L__BB0_32:
	mov.f32 	%f194, 0f00000000;
	mul.rn.f32 	%f444, %f25, %f194;
	mov.b32 	%r525, 0;
$L__BB0_33:
	add.s32 	%r287, %r525, 1;
	mul.rn.f32 	%f195, %f444, %f444;
	and.b32  	%r288, %r525, 1;
	setp.eq.b32 	%p32, %r288, 1;
	selp.f32 	%f196, %f444, 0f3F800000, %p32;
	fma.rn.f32 	%f197, %f195, %f196, 0f00000000;
	fma.rn.f32 	%f198, %f195, 0f37CBAC00, 0fBAB607ED;
	selp.f32 	%f199, 0fB94D4153, %f198, %p32;
	selp.f32 	%f200, 0f3C0885E4, 0f3D2AAABB, %p32;
	fma.rn.f32 	%f201, %f199, %f195, %f200;
	selp.f32 	%f202, 0fBE2AAAA8, 0fBEFFFFFF, %p32;
	fma.rn.f32 	%f203, %f201, %f195, %f202;
	fma.rn.f32 	%f204, %f203, %f197, %f196;
	and.b32  	%r289, %r287, 2;
	setp.eq.s32 	%p33, %r289, 0;
	mov.f32 	%f205, 0f00000000;
	sub.f32 	%f206, %f205, %f204;
	selp.f32 	%f207, %f204, %f206, %p33;
	fma.rn.f32 	%f32, %f26, %f207, %f24;
	ld.const.f32 	%f208, [quadrature_nodes+16];
	cvt.f64.f32 	%fd20, %f208;
	mul.f64 	%fd21, %fd1, %fd20;
	cvt.rn.f32.f64 	%f33, %fd21;
	ld.const.f32 	%f209, [quadrature_kernel+16];
	ld.const.f32 	%f210, [quadrature_weights+16];
	mul.f32 	%f34, %f209, %f210;
	mul.f32 	%f211, %f33, 0f3F22F983;
	cvt.rni.s32.f32 	%r529, %f211;
	cvt.rn.f32.s32 	%f212, %r529;
	fma.rn.f32 	%f213, %f212, 0fBFC90FDA, %f33;
	fma.rn.f32 	%f214, %f212, 0fB3A22168, %f213;
	fma.rn.f32 	%f445, %f212, 0fA7C234C5, %f214;
	abs.f32 	%f36, %f33;
	setp.ltu.f32 	%p34, %f36, 0f47CE4780;
	@%p34 bra 	$L__BB0_41;
	setp.eq.f32 	%p35, %f36, 0f7F800000;
	@%p35 bra 	$L__BB0_40;
	mov.b32 	%r58, %f33;
	shl.b32 	%r291, %r58, 8;
	or.b32  	%r59, %r291, -2147483648;
	mov.b64 	%rd235, 0;
	mov.b32 	%r526, 0;
	mov.u64 	%rd233, __cudart_i2opi_f;
	mov.u64 	%rd234, %rd1;
$L__BB0_36:
	.pragma "nounroll";
	ld.global.nc.u32 	%r292, [%rd233];
	mad.wide.u32 	%rd140, %r292, %r59, %rd235;
	shr.u64 	%rd235, %rd140, 32;
	st.local.u32 	[%rd234], %rd140;
	add.s32 	%r526, %r526, 1;
	add.s64 	%rd234, %rd234, 4;
	add.s64 	%rd233, %rd233, 4;
	setp.ne.s32 	%p36, %r526, 6;
	@%p36 bra 	$L__BB0_36;
	shr.u32 	%r293, %r58, 23;
	st.local.u32 	[%rd1+24], %rd235;
	and.b32  	%r62, %r293, 31;
	and.b32  	%r294, %r293, 224;
	add.s32 	%r295, %r294, -128;
	shr.u32 	%r296, %r295, 5;
	mul.wide.u32 	%rd141, %r296, 4;
	sub.s64 	%rd37, %rd1, %rd141;
	ld.local.u32 	%r527, [%rd37+24];
	ld.local.u32 	%r528, [%rd37+20];
	setp.eq.s32 	%p37, %r62, 0;
	@%p37 bra 	$L__BB0_39;
	shf.l.wrap.b32 	%r527, %r528, %r527, %r62;
	ld.local.u32 	%r297, [%rd37+16];
	shf.l.wrap.b32 	%r528, %r297, %r528, %r62;
$L__BB0_39:
	shr.u32 	%r298, %r527, 30;
	shf.l.wrap.b32 	%r299, %r528, %r527, 2;
	shl.b32 	%r300, %r528, 2;
	shr.u32 	%r301, %r299, 31;
	add.s32 	%r302, %r301, %r298;
	neg.s32 	%r303, %r302;
	setp.lt.s32 	%p38, %r58, 0;
	selp.b32 	%r529, %r303, %r302, %p38;
	xor.b32  	%r304, %r299, %r58;
	shr.s32 	%r305, %r299, 31;
	xor.b32  	%r306, %r305, %r299;
	xor.b32  	%r307, %r305, %r300;
	cvt.u64.u32 	%rd142, %r306;
	shl.b64 	%rd143, %rd142, 32;
	cvt.u64.u32 	%rd144, %r307;
	or.b64  	%rd145, %rd143, %rd144;
	cvt.rn.f64.s64 	%fd22, %rd145;
	mul.f64 	%fd23, %fd22, 0d3BF921FB54442D19;
	cvt.rn.f32.f64 	%f215, %fd23;
	neg.f32 	%f216, %f215;
	setp.lt.s32 	%p39, %r304, 0;
	selp.f32 	%f445, %f216, %f215, %p39;
	bra.uni 	$L__BB0_41;
$L__BB0_40:
	mov.f32 	%f217, 0f00000000;
	mul.rn.f32 	%f445, %f33, %f217;
	mov.b32 	%r529, 0;
$L__BB0_41:
	add.s32 	%r309, %r529, 1;
	mul.rn.f32 	%f218, %f445, %f445;
	and.b32  	%r310, %r529, 1;
	setp.eq.b32 	%p40, %r310, 1;
	selp.f32 	%f219, %f445, 0f3F800000, %p40;
	fma.rn.f32 	%f220, %f218, %f219, 0f00000000;
	fma.rn.f32 	%f221, %f218, 0f37CBAC00, 0fBAB607ED;
	selp.f32 	%f222, 0fB94D4153, %f221, %p40;
	selp.f32 	%f223, 0f3C0885E4, 0f3D2AAABB, %p40;
	fma.rn.f32 	%f224, %f222, %f218, %f223;
	selp.f32 	%f225, 0fBE2AAAA8, 0fBEFFFFFF, %p40;
	fma.rn.f32 	%f226, %f224, %f218, %f225;
	fma.rn.f32 	%f227, %f226, %f220, %f219;
	and.b32  	%r311, %r309, 2;
	setp.eq.s32 	%p41, %r311, 0;
	mov.f32 	%f228, 0f00000000;
	sub.f32 	%f229, %f228, %f227;
	selp.f32 	%f230, %f227, %f229, %p41;
	fma.rn.f32 	%f40, %f34, %f230, %f32;
	ld.const.f32 	%f231, [quadrature_nodes+20];
	cvt.f64.f32 	%fd24, %f231;
	mul.f64 	%fd25, %fd1, %fd24;
	cvt.rn.f32.f64 	%f41, %fd25;
	ld.const.f32 	%f232, [quadrature_kernel+20];
	ld.const.f32 	%f233, [quadrature_weights+20];
	mul.f32 	%f42, %f232, %f233;
	mul.f32 	%f234, %f41, 0f3F22F983;
	cvt.rni.s32.f32 	%r533, %f234;
	cvt.rn.f32.s32 	%f235, %r533;
	fma.rn.f32 	%f236, %f235, 0fBFC90FDA, %f41;
	fma.rn.f32 	%f237, %f235, 0fB3A22168, %f236;
	fma.rn.f32 	%f446, %f235, 0fA7C234C5, %f237;
	abs.f32 	%f44, %f41;
	setp.ltu.f32 	%p42, %f44, 0f47CE4780;
	@%p42 bra 	$L__BB0_49;
	setp.eq.f32 	%p43, %f44, 0f7F800000;
	@%p43 bra 	$L__BB0_48;
	mov.b32 	%r72, %f41;
	shl.b32 	%r313, %r72, 8;
	or.b32  	%r73, %r313, -2147483648;
	mov.b64 	%rd238, 0;
	mov.b32 	%r530, 0;
	mov.u64 	%rd236, __cudart_i2opi_f;
	mov.u64 	%rd237, %rd1;
$L__BB0_44:
	.pragma "nounroll";
	ld.global.nc.u32 	%r314, [%rd236];
	mad.wide.u32 	%rd148, %r314, %r73, %rd238;
	shr.u64 	%rd238, %rd148, 32;
	st.local.u32 	[%rd237], %rd148;
	add.s32 	%r530, %r530, 1;
	add.s64 	%rd237, %rd237, 4;
	add.s64 	%rd236, %rd236, 4;
	setp.ne.s32 	%p44, %r530, 6;
	@%p44 bra 	$L__BB0_44;
	shr.u32 	%r315, %r72, 23;
	st.local.u32 	[%rd1+24], %rd238;
	and.b32  	%r76, %r315, 31;
	and.b32  	%r316, %r315, 224;
	add.s32 	%r317, %r316, -128;
	shr.u32 	%r318, %r317, 5;
	mul.wide.u32 	%rd149, %r318, 4;
	sub.s64 	%rd44, %rd1, %rd149;
	ld.local.u32 	%r531, [%rd44+24];
	ld.local.u32 	%r532, [%rd44+20];
	setp.eq.s32 	%p45, %r76, 0;
	@%p45 bra 	$L__BB0_47;
	shf.l.wrap.b32 	%r531, %r532, %r531, %r76;
	ld.local.u32 	%r319, [%rd44+16];
	shf.l.wrap.b32 	%r532, %r319, %r532, %r76;
$L__BB0_47:
	shr.u32 	%r320, %r531, 30;
	shf.l.wrap.b32 	%r321, %r532, %r531, 2;
	shl.b32 	%r322, %r532, 2;
	shr.u32 	%r323, %r321, 31;
	add.s32 	%r324, %r323, %r320;
	neg.s32 	%r325, %r324;
	setp.lt.s32 	%p46, %r72, 0;
	selp.b32 	%r533, %r325, %r324, %p46;
	xor.b32  	%r326, %r321, %r72;
	shr.s32 	%r327, %r321, 31;
	xor.b32  	%r328, %r327, %r321;
	xor.b32  	%r329, %r327, %r322;
	cvt.u64.u32 	%rd150, %r328;
	shl.b64 	%rd151, %rd150, 32;
	cvt.u64.u32 	%rd152, %r329;
	or.b64  	%rd153, %rd151, %rd152;
	cvt.rn.f64.s64 	%fd26, %rd153;
	mul.f64 	%fd27, %fd26, 0d3BF921FB54442D19;
	cvt.rn.f32.f64 	%f238, %fd27;
	neg.f32 	%f239, %f238;
	setp.lt.s32 	%p47, %r326, 0;
	selp.f32 	%f446, %f239, %f238, %p47;
	bra.uni 	$L__BB0_49;
$L__BB0_48:
	mov.f32 	%f240, 0f00000000;
	mul.rn.f32 	%f446, %f41, %f240;
	mov.b32 	%r533, 0;
$L__BB0_49:
	add.s32 	%r331, %r533, 1;
	mul.rn.f32 	%f241, %f446, %f446;
	and.b32  	%r332, %r533, 1;
	setp.eq.b32 	%p48, %r332, 1;
	selp.f32 	%f242, %f446, 0f3F800000, %p48;
	fma.rn.f32 	%f243, %f241, %f242, 0f00000000;
	fma.rn.f32 	%f244, %f241, 0f37CBAC00, 0fBAB607ED;
	selp.f32 	%f245, 0fB94D4153, %f244, %p48;
	selp.f32 	%f246, 0f3C0885E4, 0f3D2AAABB, %p48;
	fma.rn.f32 	%f247, %f245, %f241, %f246;
	selp.f32 	%f248, 0fBE2AAAA8, 0fBEFFFFFF, %p48;
	fma.rn.f32 	%f249, %f247, %f241, %f248;
	fma.rn.f32 	%f250, %f249, %f243, %f242;
	and.b32  	%r333, %r331, 2;
	setp.eq.s32 	%p49, %r333, 0;
	mov.f32 	%f251, 0f00000000;
	sub.f32 	%f252, %f251, %f250;
	selp.f32 	%f253, %f250, %f252, %p49;
	fma.rn.f32 	%f48, %f42, %f253, %f40;
	ld.const.f32 	%f254, [quadrature_nodes+24];
	cvt.f64.f32 	%fd28, %f254;
	mul.f64 	%fd29, %fd1, %fd28;
	cvt.rn.f32.f64 	%f49, %fd29;
	ld.const.f32 	%f255, [quadrature_kernel+24];
	ld.const.f32 	%f256, [quadrature_weights+24];
	mul.f32 	%f50, %f255, %f256;
	mul.f32 	%f257, %f49, 0f3F22F983;
	cvt.rni.s32.f32 	%r537, %f257;
	cvt.rn.f32.s32 	%f258, %r537;
	fma.rn.f32 	%f259, %f258, 0fBFC90FDA, %f49;
	fma.rn.f32 	%f260, %f258, 0fB3A22168, %f259;
	fma.rn.f32 	%f447, %f258, 0fA7C234C5, %f260;
	abs.f32 	%f52, %f49;
	setp.ltu.f32 	%p50, %f52, 0f47CE4780;
	@%p50 bra 	$L__BB0_57;
	setp.eq.f32 	%p51, %f52, 0f7F800000;
	@%p51 bra 	$L__BB0_56;
	mov.b32 	%r86, %f49;
	shl.b32 	%r335, %r86, 8;
	or.b32  	%r87, %r335, -2147483648;
	mov.b64 	%rd241, 0;
	mov.b32 	%r534, 0;
	mov.u64 	%rd239, __cudart_i2opi_f;
	mov.u64 	%rd240, %rd1;
$L__BB0_52:
	.pragma "nounroll";
	ld.global.nc.u32 	%r336, [%rd239];
	mad.wide.u32 	%rd156, %r336, %r87, %rd241;
	shr.u64 	%rd241, %rd156, 32;
	st.local.u32 	[%rd240], %rd156;
	add.s32 	%r534, %r534, 1;
	add.s64 	%rd240, %rd240, 4;
	add.s64 	%rd239, %rd239, 4;
	setp.ne.s32 	%p52, %r534, 6;
	@%p52 bra 	$L__BB0_52;
	shr.u32 	%r337, %r86, 23;
	st.local.u32 	[%rd1+24], %rd241;
	and.b32  	%r90, %r337, 31;
	and.b32  	%r338, %r337, 224;
	add.s32 	%r339, %r338, -128;
	shr.u32 	%r340, %r339, 5;
	mul.wide.u32 	%rd157, %r340, 4;
	sub.s64 	%rd51, %rd1, %rd157;
	ld.local.u32 	%r535, [%rd51+24];
	ld.local.u32 	%r536, [%rd51+20];
	setp.eq.s32 	%p53, %r90, 0;
	@%p53 bra 	$L__BB0_55;
	shf.l.wrap.b32 	%r535, %r536, %r535, %r90;
	ld.local.u32 	%r341, [%rd51+16];
	shf.l.wrap.b32 	%r536, %r341, %r536, %r90;
$L__BB0_55:
	shr.u32 	%r342, %r535, 30;
	shf.l.wrap.b32 	%r343, %r536, %r535, 2;
	shl.b32 	%r344, %r536, 2;
	shr.u32 	%r345, %r343, 31;
	add.s32 	%r346, %r345, %r342;
	neg.s32 	%r347, %r346;
	setp.lt.s32 	%p54, %r86, 0;
	selp.b32 	%r537, %r347, %r346, %p54;
	xor.b32  	%r348, %r343, %r86;
	shr.s32 	%r349, %r343, 31;
	xor.b32  	%r350, %r349, %r343;
	xor.b32  	%r351, %r349, %r344;
	cvt.u64.u32 	%rd158, %r350;
	shl.b64 	%rd159, %rd158, 32;
	cvt.u64.u32 	%rd160, %r351;
	or.b64  	%rd161, %rd159, %rd160;
	cvt.rn.f64.s64 	%fd30, %rd161;
	mul.f64 	%fd31, %fd30, 0d3BF921FB54442D19;
	cvt.rn.f32.f64 	%f261, %fd31;
	neg.f32 	%f262, %f261;
	setp.lt.s32 	%p55, %r348, 0;
	selp.f32 	%f447, %f262, %f261, %p55;
	bra.uni 	$L__BB0_57;
$L__BB0_56:
	mov.f32 	%f263, 0f00000000;
	mul.rn.f32 	%f447, %f49, %f263;
	mov.b32 	%r537, 0;
$L__BB0_57:
	add.s32 	%r353, %r537, 1;
	mul.rn.f32 	%f264, %f447, %f447;
	and.b32  	%r354, %r537, 1;
	setp.eq.b32 	%p56, %r354, 1;
	selp.f32 	%f265, %f447, 0f3F800000, %p56;
	fma.rn.f32 	%f266, %f264, %f265, 0f00000000;
	fma.rn.f32 	%f267, %f264, 0f37CBAC00, 0fBAB607ED;
	selp.f32 	%f268, 0fB94D4153, %f267, %p56;
	selp.f32 	%f269, 0f3C0885E4, 0f3D2AAABB, %p56;
	fma.rn.f32 	%f270, %f268, %f264, %f269;
	selp.f32 	%f271, 0fBE2AAAA8, 0fBEFFFFFF, %p56;
	fma.rn.f32 	%f272, %f270, %f264, %f271;
	fma.rn.f32 	%f273, %f272, %f266, %f265;
	and.b32  	%r355, %r353, 2;
	setp.eq.s32 	%p57, %r355, 0;
	mov.f32 	%f274, 0f00000000;
	sub.f32 	%f275, %f274, %f273;
	selp.f32 	%f276, %f273, %f275, %p57;
	fma.rn.f32 	%f56, %f50, %f276, %f48;
	ld.const.f32 	%f277, [quadrature_nodes+28];
	cvt.f64.f32 	%fd32, %f277;
	mul.f64 	%fd33, %fd1, %fd32;
	cvt.rn.f32.f64 	%f57, %fd33;
	ld.const.f32 	%f278, [quadrature_kernel+28];
	ld.const.f32 	%f279, [quadrature_weights+28];
	mul.f32 	%f58, %f278, %f279;
	mul.f32 	%f280, %f57, 0f3F22F983;
	cvt.rni.s32.f32 	%r541, %f280;
	cvt.rn.f32.s32 	%f281, %r541;
	fma.rn.f32 	%f282, %f281, 0fBFC90FDA, %f57;
	fma.rn.f32 	%f283, %f281, 0fB3A22168, %f282;
	fma.rn.f32 	%f448, %f281, 0fA7C234C5, %f283;
	abs.f32 	%f60, %f57;
	setp.ltu.f32 	%p58, %f60, 0f47CE4780;
	@%p58 bra 	$L__BB0_65;
	setp.eq.f32 	%p59, %f60, 0f7F800000;
	@%p59 bra 	$L__BB0_64;
	mov.b32 	%r100, %f57;
	shl.b32 	%r357, %r100, 8;
	or.b32  	%r101, %r357, -2147483648;
	mov.b64 	%rd244, 0;
	mov.b32 	%r538, 0;
	mov.u64 	%rd242, __cudart_i2opi_f;
	mov.u64 	%rd243, %rd1;
$L__BB0_60:
	.pragma "nounroll";
	ld.global.nc.u32 	%r358, [%rd242];
	mad.wide.u32 	%rd164, %r358, %r101, %rd244;
	shr.u64 	%rd244, %rd164, 32;
	st.local.u32 	[%rd243], %rd164;
	add.s32 	%r538, %r538, 1;
	add.s64 	%rd243, %rd243, 4;
	add.s64 	%rd242, %rd242, 4;
	setp.ne.s32 	%p60, %r538, 6;
	@%p60 bra 	$L__BB0_60;
	shr.u32 	%r359, %r100, 23;
	st.local.u32 	[%rd1+24], %rd244;
	and.b32  	%r104, %r359, 31;
	and.b32  	%r360, %r359, 224;
	add.s32 	%r361, %r360, -128;
	shr.u32 	%r362, %r361, 5;
	mul.wide.u32 	%rd165, %r362, 4;
	sub.s64 	%rd58, %rd1, %rd165;
	ld.local.u32 	%r539, [%rd58+24];
	ld.local.u32 	%r540, [%rd58+20];
	setp.eq.s32 	%p61, %r104, 0;
	@%p61 bra 	$L__BB0_63;
	shf.l.wrap.b32 	%r539, %r540, %r539, %r104;
	ld.local.u32 	%r363, [%rd58+16];
	shf.l.wrap.b32 	%r540, %r363, %r540, %r104;
$L__BB0_63:
	shr.u32 	%r364, %r539, 30;
	shf.l.wrap.b32 	%r365, %r540, %r539, 2;
	shl.b32 	%r366, %r540, 2;
	shr.u32 	%r367, %r365, 31;
	add.s32 	%r368, %r367, %r364;
	neg.s32 	%r369, %r368;
	setp.lt.s32 	%p62, %r100, 0;
	selp.b32 	%r541, %r369, %r368, %p62;
	xor.b32  	%r370, %r365, %r100;
	shr.s32 	%r371, %r365, 31;
	xor.b32  	%r372, %r371, %r365;
	xor.b32  	%r373, %r371, %r366;
	cvt.u64.u32 	%rd166, %r372;
	shl.b64 	%rd167, %rd166, 32;
	cvt.u64.u32 	%rd168, %r373;
	or.b64  	%rd169, %rd167, %rd168;
	cvt.rn.f64.s64 	%fd34, %rd169;
	mul.f64 	%fd35, %fd34, 0d3BF921FB54442D19;
	cvt.rn.f32.f64 	%f284, %fd35;
	neg.f32 	%f285, %f284;
	setp.lt.s32 	%p63, %r370, 0;
	selp.f32 	%f448, %f285, %f284, %p63;
	bra.uni 	$L__BB0_65;
$L__BB0_64:
	mov.f32 	%f286, 0f00000000;
	mul.rn.f32 	%f448, %f57, %f286;
	mov.b32 	%r541, 0;
$L__BB0_65:
	add.s32 	%r375, %r541, 1;
	mul.rn.f32 	%f287, %f448, %f448;
	and.b32  	%r376, %r541, 1;
	setp.eq.b32 	%p64, %r376, 1;
	selp.f32 	%f288, %f448, 0f3F800000, %p64;
	fma.rn.f32 	%f289, %f287, %f288, 0f00000000;
	fma.rn.f32 	%f290, %f287, 0f37CBAC00, 0fBAB607ED;
	selp.f32 	%f291, 0fB94D4153, %f290, %p64;
	selp.f32 	%f292, 0f3C0885E4, 0f3D2AAABB, %p64;
	fma.rn.f32 	%f293, %f291, %f287, %f292;
	selp.f32 	%f294, 0fBE2AAAA8, 0fBEFFFFFF, %p64;
	fma.rn.f32 	%f295, %f293, %f287, %f294;
	fma.rn.f32 	%f296, %f295, %f289, %f288;
	and.b32  	%r377, %r375, 2;
	setp.eq.s32 	%p65, %r377, 0;
	mov.f32 	%f297, 0f00000000;
	sub.f32 	%f298, %f297, %f296;
	selp.f32 	%f299, %f296, %f298, %p65;
	fma.rn.f32 	%f64, %f58, %f299, %f56;
	ld.const.f32 	%f300, [quadrature_nodes+32];
	cvt.f64.f32 	%fd36, %f300;
	mul.f64 	%fd37, %fd1, %fd36;
	cvt.rn.f32.f64 	%f65, %fd37;
	ld.const.f32 	%f301, [quadrature_kernel+32];
	ld.const.f32 	%f302, [quadrature_weights+32];
	mul.f32 	%f66, %f301, %f302;
	mul.f32 	%f303, %f65, 0f3F22F983;
	cvt.rni.s32.f32 	%r545, %f303;
	cvt.rn.f32.s32 	%f304, %r545;
	fma.rn.f32 	%f305, %f304, 0fBFC90FDA, %f65;
	fma.rn.f32 	%f306, %f304, 0fB3A22168, %f305;
	fma.rn.f32 	%f449, %f304, 0fA7C234C5, %f306;
	abs.f32 	%f68, %f65;
	setp.ltu.f32 	%p66, %f68, 0f47CE4780;
	@%p66 bra 	$L__BB0_73;
	setp.eq.f32 	%p67, %f68, 0f7F800000;
	@%p67 bra 	$L__BB0_72;
	mov.b32 	%r114, %f65;
	shl.b32 	%r379, %r114, 8;
	or.b32  	%r115, %r379, -2147483648;
	mov.b64 	%rd247, 0;
	mov.b32 	%r542, 0;
	mov.u64 	%rd245, __cudart_i2opi_f;
	mov.u64 	%rd246, %rd1;
$L__BB0_68:
	.pragma "nounroll";
	ld.global.nc.u32 	%r380, [%rd245];
	mad.wide.u32 	%rd172, %r380, %r115, %rd247;
	shr.u64 	%rd247, %rd172, 32;
	st.local.u32 	[%rd246], %rd172;
	add.s32 	%r542, %r542, 1;
	add.s64 	%rd246, %rd246, 4;
	add.s64 	%rd245, %rd245, 4;
	setp.ne.s32 	%p68, %r542, 6;
	@%p68 bra 	$L__BB0_68;
	shr.u32 	%r381, %r114, 23;
	st.local.u32 	[%rd1+24], %rd247;
	and.b32  	%r118, %r381, 31;
	and.b32  	%r382, %r381, 224;
	add.s32 	%r383, %r382, -128;
	shr.u32 	%r384, %r383, 5;
	mul.wide.u32 	%rd173, %r384, 4;
	sub.s64 	%rd65, %rd1, %rd173;
	ld.local.u32 	%r543, [%rd65+24];
	ld.local.u32 	%r544, [%rd65+20];
	setp.eq.s32 	%p69, %r118, 0;
	@%p69 bra 	$L__BB0_71;
	shf.l.wrap.b32 	%r543, %r544, %r543, %r118;
	ld.local.u32 	%r385, [%rd65+16];
	shf.l.wrap.b32 	%r544, %r385, %r544, %r118;
$L__BB0_71:
	shr.u32 	%r386, %r543, 30;
	shf.l.wrap.b32 	%r387, %r544, %r543, 2;
	shl.b32 	%r388, %r544, 2;
	shr.u32 	%r389, %r387, 31;
	add.s32 	%r390, %r389, %r386;
	neg.s32 	%r391, %r390;
	setp.lt.s32 	%p70, %r114, 0;
	selp.b32 	%r545, %r391, %r390, %p70;
	xor.b32  	%r392, %r387, %r114;
	shr.s32 	%r393, %r387, 31;
	xor.b32  	%r394, %r393, %r387;
	xor.b32  	%r395, %r393, %r388;
	cvt.u64.u32 	%rd174, %r394;
	shl.b64 	%rd175, %rd174, 32;
	cvt.u64.u32 	%rd176, %r395;
	or.b64  	%rd177, %rd175, %rd176;
	cvt.rn.f64.s64 	%fd38, %rd177;
	mul.f64 	%fd39, %fd38, 0d3BF921FB54442D19;
	cvt.rn.f32.f64 	%f307, %fd39;
	neg.f32 	%f308, %f307;
	setp.lt.s32 	%p71, %r392, 0;
	selp.f32 	%f449, %f308, %f307, %p71;
	bra.uni 	$L__BB0_73;
$L__BB0_72:
	mov.f32 	%f309, 0f00000000;
	mul.rn.f32 	%f449, %f65, %f309;
	mov.b32 	%r545, 0;
$L__BB0_73:
	add.s32 	%r397, %r545, 1;
	mul.rn.f32 	%f310, %f449, %f449;
	and.b32  	%r398, %r545, 1;
	setp.eq.b32 	%p72, %r398, 1;
	selp.f32 	%f311, %f449, 0f3F800000, %p72;
	fma.rn.f32 	%f312, %f310, %f311, 0f00000000;
	fma.rn.f32 	%f313, %f310, 0f37CBAC00, 0fBAB607ED;
	selp.f32 	%f314, 0fB94D4153, %f313, %p72;
	selp.f32 	%f315, 0f3C0885E4, 0f3D2AAABB, %p72;
	fma.rn.f32 	%f316, %f314, %f310, %f315;
	selp.f32 	%f317, 0fBE2AAAA8, 0fBEFFFFFF, %p72;
	fma.rn.f32 	%f318, %f316, %f310, %f317;
	fma.rn.f32 	%f319, %f318, %f312, %f311;
	and.b32  	%r399, %r397, 2;
	setp.eq.s32 	%p73, %r399, 0;
	mov.f32 	%f320, 0f00000000;
	sub.f32 	%f321, %f320, %f319;
	selp.f32 	%f322, %f319, %f321, %p73;
	fma.rn.f32 	%f72, %f66, %f322, %f64;
	ld.const.f32 	%f323, [quadrature_nodes+36];
	cvt.f64.f32 	%fd40, %f323;
	mul.f64 	%fd41, %fd1, %fd40;
	cvt.rn.f32.f64 	%f73, %fd41;
	ld.const.f32 	%f324, [quadrature_kernel+36];
	ld.const.f32 	%f325, [quadrature_weights+36];
	mul.f32 	%f74, %f324, %f325;
	mul.f32 	%f326, %f73, 0f3F22F983;
	cvt.rni.s32.f32 	%r549, %f326;
	cvt.rn.f32.s32 	%f327, %r549;
	fma.rn.f32 	%f328, %f327, 0fBFC90FDA, %f73;
	fma.rn.f32 	%f329, %f327, 0fB3A22168, %f328;
	fma.rn.f32 	%f450, %f327, 0fA7C234C5, %f329;
	abs.f32 	%f76, %f73;
	setp.ltu.f32 	%p74, %f76, 0f47CE4780;
	@%p74 bra 	$L__BB0_81;
	setp.eq.f32 	%p75, %f76, 0f7F800000;
	@%p75 bra 	$L__BB0_80;
	mov.b32 	%r128, %f73;
	shl.b32 	%r401, %r128, 8;
	or.b32  	%r129, %r401, -2147483648;
	mov.b64 	%rd250, 0;
	mov.b32 	%r546, 0;
	mov.u64 	%rd248, __cudart_i2opi_f;
	mov.u64 	%rd249, %rd1;
$L__BB0_76:
	.pragma "nounroll";
	ld.global.nc.u32 	%r402, [%rd248];
	mad.wide.u32 	%rd180, %r402, %r129, %rd250;
	shr.u64 	%rd250, %rd180, 32;
	st.local.u32 	[%rd249], %rd180;
	add.s32 	%r546, %r546, 1;
	add.s64 	%rd249, %rd249, 4;
	add.s64 	%rd248, %rd248, 4;
	setp.ne.s32 	%p76, %r546, 6;
	@%p76 bra 	$L__BB0_76;
	shr.u32 	%r403, %r128, 23;
	st.local.u32 	[%rd1+24], %rd250;
	and.b32  	%r132, %r403, 31;
	and.b32  	%r404, %r403, 224;
	add.s32 	%r405, %r404, -128;
	shr.u32 	%r406, %r405, 5;
	mul.wide.u32 	%rd181, %r406, 4;
	sub.s64 	%rd72, %rd1, %rd181;
	ld.local.u32 	%r547, [%rd72+24];
	ld.local.u32 	%r548, [%rd72+20];
	setp.eq.s32 	%p77, %r132, 0;
	@%p77 bra 	$L__BB0_79;
	shf.l.wrap.b32 	%r547, %r548, %r547, %r132;
	ld.local.u32 	%r407, [%rd72+16];
	shf.l.wrap.b32 	%r548, %r407, %r548, %r132;
$L__BB0_79:
	shr.u32 	%r408, %r547, 30;
	shf.l.wrap.b32 	%r409, %r548, %r547, 2;
	shl.b32 	%r410, %r548, 2;
	shr.u32 	%r411, %r409, 31;
	add.s32 	%r412, %r411, %r408;
	neg.s32 	%r413, %r412;
	setp.lt.s32 	%p78, %r128, 0;
	selp.b32 	%r549, %r413, %r412, %p78;
	xor.b32  	%r414, %r409, %r128;
	shr.s32 	%r415, %r409, 31;
	xor.b32  	%r416, %r415, %r409;
	xor.b32  	%r417, %r415, %r410;
	cvt.u64.u32 	%rd182, %r416;
	shl.b64 	%rd183, %rd182, 32;
	cvt.u64.u32 	%rd184, %r417;
	or.b64  	%rd185, %rd183, %rd184;
	cvt.rn.f64.s64 	%fd42, %rd185;
	mul.f64 	%fd43, %fd42, 0d3BF921FB54442D19;
	cvt.rn.f32.f64 	%f330, %fd43;
	neg.f32 	%f331, %f330;
	setp.lt.s32 	%p79, %r414, 0;
	selp.f32 	%f450, %f331, %f330, %p79;
	bra.uni 	$L__BB0_81;
$L__BB0_80:
	mov.f32 	%f332, 0f00000000;
	mul.rn.f32 	%f450, %f73, %f332;
	mov.b32 	%r549, 0;
$L__BB0_81:
	add.s32 	%r419, %r549, 1;
	mul.rn.f32 	%f333, %f450, %f450;
	and.b32  	%r420, %r549, 1;
	setp.eq.b32 	%p80, %r420, 1;
	selp.f32 	%f334, %f450, 0f3F800000, %p80;
	fma.rn.f32 	%f335, %f333, %f334, 0f00000000;
	fma.rn.f32 	%f336, %f333, 0f37CBAC00, 0fBAB607ED;
	selp.f32 	%f337, 0fB94D4153, %f336, %p80;
	selp.f32 	%f338, 0f3C0885E4, 0f3D2AAABB, %p80;
	fma.rn.f32 	%f339, %f337, %f333, %f338;
	selp.f32 	%f340, 0fBE2AAAA8, 0fBEFFFFFF, %p80;
	fma.rn.f32 	%f341, %f339, %f333, %f340;
	fma.rn.f32 	%f342, %f341, %f335, %f334;
	and.b32  	%r421, %r419, 2;
	setp.eq.s32 	%p81, %r421, 0;
	mov.f32 	%f343, 0f00000000;
	sub.f32 	%f344, %f343, %f342;
	selp.f32 	%f345, %f342, %f344, %p81;
	fma.rn.f32 	%f80, %f74, %f345, %f72;
	ld.const.f32 	%f346, [quadrature_nodes+40];
	cvt.f64.f32 	%fd44, %f346;
	mul.f64 	%fd45, %fd1, %fd44;
	cvt.rn.f32.f64 	%f81, %fd45;
	ld.const.f32 	%f347, [quadrature_kernel+40];
	ld.const.f32 	%f348, [quadrature_weights+40];
	mul.f32 	%f82, %f347, %f348;
	mul.f32 	%f349, %f81, 0f3F22F983;
	cvt.rni.s32.f32 	%r553, %f349;
	cvt.rn.f32.s32 	%f350, %r553;
	fma.rn.f32 	%f351, %f350, 0fBFC90FDA, %f81;
	fma.rn.f32 	%f352, %f350, 0fB3A22168, %f351;
	fma.rn.f32 	%f451, %f350, 0fA7C234C5, %f352;
	abs.f32 	%f84, %f81;
	setp.ltu.f32 	%p82, %f84, 0f47CE4780;
	@%p82 bra 	$L__BB0_89;
	setp.eq.f32 	%p83, %f84, 0f7F800000;
	@%p83 bra 	$L__BB0_88;
	mov.b32 	%r142, %f81;
	shl.b32 	%r423, %r142, 8;
	or.b32  	%r143, %r423, -2147483648;
	mov.b64 	%rd253, 0;
	mov.b32 	%r550, 0;
	mov.u64 	%rd251, __cudart_i2opi_f;
	mov.u64 	%rd252, %rd1;
$L__BB0_84:
	.pragma "nounroll";
	ld.global.nc.u32 	%r424, [%rd251];
	mad.wide.u32 	%rd188, %r424, %r143, %rd253;
	shr.u64 	%rd253, %rd188, 32;
	st.local.u32 	[%rd252], %rd188;
	add.s32 	%r550, %r550, 1;
	add.s64 	%rd252, %rd252, 4;
	add.s64 	%rd251, %rd251, 4;
	setp.ne.s32 	%p84, %r550, 6;
	@%p84 bra 	$L__BB0_84;
	shr.u32 	%r425, %r142, 23;
	st.local.u32 	[%rd1+24], %rd253;
	and.b32  	%r146, %r425, 31;
	and.b32  	%r426, %r425, 224;
	add.s32 	%r427, %r426, -128;
	shr.u32 	%r428, %r427, 5;
	mul.wide.u32 	%rd189, %r428, 4;
	sub.s64 	%rd79, %rd1, %rd189;
	ld.local.u32 	%r551, [%rd79+24];
	ld.local.u32 	%r552, [%rd79+20];
	setp.eq.s32 	%p85, %r146, 0;
	@%p85 bra 	$L__BB0_87;
	shf.l.wrap.b32 	%r551, %r552, %r551, %r146;
	ld.local.u32 	%r429, [%rd79+16];
	shf.l.wrap.b32 	%r552, %r429, %r552, %r146;
$L__BB0_87:
	shr.u32 	%r430, %r551, 30;
	shf.l.wrap.b32 	%r431, %r552, %r551, 2;
	shl.b32 	%r432, %r552, 2;
	shr.u32 	%r433, %r431, 31;
	add.s32 	%r434, %r433, %r430;
	neg.s32 	%r435, %r434;
	setp.lt.s32 	%p86, %r142, 0;
	selp.b32 	%r553, %r435, %r434, %p86;
	xor.b32  	%r436, %r431, %r142;
	shr.s32 	%r437, %r431, 31;
	xor.b32  	%r438, %r437, %r431;
	xor.b32  	%r439, %r437, %r432;
	cvt.u64.u32 	%rd190, %r438;
	shl.b64 	%rd191, %rd190, 32;
	cvt.u64.u32 	%rd192, %r439;
	or.b64  	%rd193, %rd191, %rd192;
	cvt.rn.f64.s64 	%fd46, %rd193;
	mul.f64 	%fd47, %fd46, 0d3BF921FB54442D19;
	cvt.rn.f32.f64 	%f353, %fd47;
	neg.f32 	%f354, %f353;
	setp.lt.s32 	%p87, %r436, 0;
	selp.f32 	%f451, %f354, %f353, %p87;
	bra.uni 	$L__BB0_89;
$L__BB0_88:
	mov.f32 	%f355, 0f00000000;
	mul.rn.f32 	%f451, %f81, %f355;
	mov.b32 	%r553, 0;
$L__BB0_89:
	add.s32 	%r441, %r553, 1;
	mul.rn.f32 	%f356, %f451, %f451;
	and.b32  	%r442, %r553, 1;
	setp.eq.b32 	%p88, %r442, 1;
	selp.f32 	%f357, %f451, 0f3F800000, %p88;
	fma.rn.f32 	%f358, %f356, %f357, 0f00000000;
	fma.rn.f32 	%f359, %f356, 0f37CBAC00, 0fBAB607ED;
	selp.f32 	%f360, 0fB94D4153, %f359, %p88;
	selp.f32 	%f361, 0f3C0885E4, 0f3D2AAABB, %p88;
	fma.rn.f32 	%f362, %f360, %f356, %f361;
	selp.f32 	%f363, 0fBE2AAAA8, 0fBEFFFFFF, %p88;
	fma.rn.f32 	%f364, %f362, %f356, %f363;
	fma.rn.f32 	%f365, %f364, %f358, %f357;
	and.b32  	%r443, %r441, 2;
	setp.eq.s32 	%p89, %r443, 0;
	mov.f32 	%f366, 0f00000000;
	sub.f32 	%f367, %f366, %f365;
	selp.f32 	%f368, %f365, %f367, %p89;
	fma.rn.f32 	%f88, %f82, %f368, %f80;
	ld.const.f32 	%f369, [quadrature_nodes+44];
	cvt.f64.f32 	%fd48, %f369;
	mul.f64 	%fd49, %fd1, %fd48;
	cvt.rn.f32.f64 	%f89, %fd49;
	ld.const.f32 	%f370, [quadrature_kernel+44];
	ld.const.f32 	%f371, [quadrature_weights+44];
	mul.f32 	%f90, %f370, %f371;
	mul.f32 	%f372, %f89, 0f3F22F983;
	cvt.rni.s32.f32 	%r557, %f372;
	cvt.rn.f32.s32 	%f373, %r557;
	fma.rn.f32 	%f374, %f373, 0fBFC90FDA, %f89;
	fma.rn.f32 	%f375, %f373, 0fB3A22168, %f374;
	fma.rn.f32 	%f452, %f373, 0fA7C234C5, %f375;
	abs.f32 	%f92, %f89;
	setp.ltu.f32 	%p90, %f92, 0f47CE4780;
	@%p90 bra 	$L__BB0_97;
	setp.eq.f32 	%p91, %f92, 0f7F800000;
	@%p91 bra 	$L__BB0_96;
	mov.b32 	%r156, %f89;
	shl.b32 	%r445, %r156, 8;
	or.b32  	%r157, %r445, -2147483648;
	mov.b64 	%rd256, 0;
	mov.b32 	%r554, 0;
	mov.u64 	%rd254, __cudart_i2opi_f;
	mov.u64 	%rd255, %rd1;
$L__BB0_92:
	.pragma "nounroll";
	ld.global.nc.u32 	%r446, [%rd254];
	mad.wide.u32 	%rd196, %r446, %r157, %rd256;
	shr.u64 	%rd256, %rd196, 32;
	st.local.u32 	[%rd255], %rd196;
	add.s32 	%r554, %r554, 1;
	add.s64 	%rd255, %rd255, 4;
	add.s64 	%rd254, %rd254, 4;
	setp.ne.s32 	%p92, %r554, 6;
	@%p92 bra 	$L__BB0_92;
	shr.u32 	%r447, %r156, 23;
	st.local.u32 	[%rd1+24], %rd256;
	and.b32  	%r160, %r447, 31;
	and.b32  	%r448, %r447, 224;
	add.s32 	%r449, %r448, -128;
	shr.u32 	%r450, %r449, 5;
	mul.wide.u32 	%rd197, %r450, 4;
	sub.s64 	%rd86, %rd1, %rd197;
	ld.local.u32 	%r555, [%rd86+24];
	ld.local.u32 	%r556, [%rd86+20];
	setp.eq.s32 	%p93, %r160, 0;
	@%p93 bra 	$L__BB0_95;
	shf.l.wrap.b32 	%r555, %r556, %r555, %r160;
	ld.local.u32 	%r451, [%rd86+16];
	shf.l.wrap.b32 	%r556, %r451, %r556, %r160;
$L__BB0_95:
	shr.u32 	%r452, %r555, 30;
	shf.l.wrap.b32 	%r453, %r556, %r555, 2;
	shl.b32 	%r454, %r556, 2;
	shr.u32 	%r455, %r453, 31;
	add.s32 	%r456, %r455, %r452;
	neg.s32 	%r457, %r456;
	setp.lt.s32 	%p94, %r156, 0;
	selp.b32 	%r557, %r457, %r456, %p94;
	xor.b32  	%r458, %r453, %r156;
	shr.s32 	%r459, %r453, 31;
	xor.b32  	%r460, %r459, %r453;
	xor.b32  	%r461, %r459, %r454;
	cvt.u64.u32 	%rd198, %r460;
	shl.b64 	%rd199, %rd198, 32;
	cvt.u64.u32 	%rd200, %r461;
	or.b64  	%rd201, %rd199, %rd200;
	cvt.rn.f64.s64 	%fd50, %rd201;
	mul.f64 	%fd51, %fd50, 0d3BF921FB54442D19;
	cvt.rn.f32.f64 	%f376, %fd51;
	neg.f32 	%f377, %f376;
	setp.lt.s32 	%p95, %r458, 0;
	selp.f32 	%f452, %f377, %f376, %p95;
	bra.uni 	$L__BB0_97;
$L__BB0_96:
	mov.f32 	%f378, 0f00000000;
	mul.rn.f32 	%f452, %f89, %f378;
	mov.b32 	%r557, 0;
$L__BB0_97:
	add.s32 	%r463, %r557, 1;
	mul.rn.f32 	%f379, %f452, %f452;
	and.b32  	%r464, %r557, 1;
	setp.eq.b32 	%p96, %r464, 1;
	selp.f32 	%f380, %f452, 0f3F800000, %p96;
	fma.rn.f32 	%f381, %f379, %f380, 0f00000000;
	fma.rn.f32 	%f382, %f379, 0f37CBAC00, 0fBAB607ED;
	selp.f32 	%f383, 0fB94D4153, %f382, %p96;
	selp.f32 	%f384, 0f3C0885E4, 0f3D2AAABB, %p96;
	fma.rn.f32 	%f385, %f383, %f379, %f384;
	selp.f32 	%f386, 0fBE2AAAA8, 0fBEFFFFFF, %p96;
	fma.rn.f32 	%f387, %f385, %f379, %f386;
	fma.rn.f32 	%f388, %f387, %f381, %f380;
	and.b32  	%r465, %r463, 2;
	setp.eq.s32 	%p97, %r465, 0;
	mov.f32 	%f389, 0f00000000;
	sub.f32 	%f390, %f389, %f388;
	selp.f32 	%f391, %f388, %f390, %p97;
	fma.rn.f32 	%f96, %f90, %f391, %f88;
	ld.const.f32 	%f392, [quadrature_nodes+48];
	cvt.f64.f32 	%fd52, %f392;
	mul.f64 	%fd53, %fd1, %fd52;
	cvt.rn.f32.f64 	%f97, %fd53;
	ld.const.f32 	%f393, [quadrature_kernel+48];
	ld.const.f32 	%f394, [quadrature_weights+48];
	mul.f32 	%f98, %f393, %f394;
	mul.f32 	%f395, %f97, 0f3F22F983;
	cvt.rni.s32.f32 	%r561, %f395;
	cvt.rn.f32.s32 	%f396, %r561;
	fma.rn.f32 	%f397, %f396, 0fBFC90FDA, %f97;
	fma.rn.f32 	%f398, %f396, 0fB3A22168, %f397;
	fma.rn.f32 	%f453, %f396, 0fA7C234C5, %f398;
	abs.f32 	%f100, %f97;
	setp.ltu.f32 	%p98, %f100, 0f47CE4780;
	@%p98 bra 	$L__BB0_105;
	setp.eq.f32 	%p99, %f100, 0f7F800000;
	@%p99 bra 	$L__BB0_104;
	mov.b32 	%r170, %f97;
	shl.b32 	%r467, %r170, 8;
	or.b32  	%r171, %r467, -2147483648;
	mov.b64 	%rd259, 0;
	mov.b32 	%r558, 0;
	mov.u64 	%rd257, __cudart_i2opi_f;
	mov.u64 	%rd258, %rd1;
$L__BB0_100:
	.pragma "nounroll";
	ld.global.nc.u32 	%r468, [%rd257];
	mad.wide.u32 	%rd204, %r468, %r171, %rd259;
	shr.u64 	%rd259, %rd204, 32;
	st.local.u32 	[%rd258], %rd204;
	add.s32 	%r558, %r558, 1;
	add.s64 	%rd258, %rd258, 4;
	add.s64 	%rd257, %rd257, 4;
	setp.ne.s32 	%p100, %r558, 6;
	@%p100 bra 	$L__BB0_100;
	shr.u32 	%r469, %r170, 23;
	st.local.u32 	[%rd1+24], %rd259;
	and.b32  	%r174, %r469, 31;
	and.b32  	%r470, %r469, 224;
	add.s32 	%r471, %r470, -128;
	shr.u32 	%r472, %r471, 5;
	mul.wide.u32 	%rd205, %r472, 4;
	sub.s64 	%rd93, %rd1, %rd205;
	ld.local.u32 	%r559, [%rd93+24];
	ld.local.u32 	%r560, [%rd93+20];
	setp.eq.s32 	%p101, %r174, 0;
	@%p101 bra 	$L__BB0_103;
	shf.l.wrap.b32 	%r559, %r560, %r559, %r174;
	ld.local.u32 	%r473, [%rd93+16];
	shf.l.wrap.b32 	%r560, %r473, %r560, %r174;
$L__BB0_103:
	shr.u32 	%r474, %r559, 30;
	shf.l.wrap.b32 	%r475, %r560, %r559, 2;
	shl.b32 	%r476, %r560, 2;
	shr.u32 	%r477, %r475, 31;
	add.s32 	%r478, %r477, %r474;
	neg.s32 	%r479, %r478;
	setp.lt.s32 	%p102, %r170, 0;
	selp.b32 	%r561, %r479, %r478, %p102;
	xor.b32  	%r480, %r475, %r170;
	shr.s32 	%r481, %r475, 31;
	xor.b32  	%r482, %r481, %r475;
	xor.b32  	%r483, %r481, %r476;
	cvt.u64.u32 	%rd206, %r482;
	shl.b64 	%rd207, %rd206, 32;
	cvt.u64.u32 	%rd208, %r483;
	or.b64  	%rd209, %rd207, %rd208;
	cvt.rn.f64.s64 	%fd54, %rd209;
	mul.f64 	%fd55, %fd54, 0d3BF921FB54442D19;
	cvt.rn.f32.f64 	%f399, %fd55;
	neg.f32 	%f400, %f399;
	setp.lt.s32 	%p103, %r480, 0;
	selp.f32 	%f453, %f400, %f399, %p103;
	bra.uni 	$L__BB0_105;
$L__BB0_104:
	mov.f32 	%f401, 0f00000000;
	mul.rn.f32 	%f453, %f97, %f401;
	mov.b32 	%r561, 0;
$L__BB0_105:
	add.s32 	%r485, %r561, 1;
	mul.rn.f32 	%f402, %f453, %f453;
	and.b32  	%r486, %r561, 1;
	setp.eq.b32 	%p104, %r486, 1;
	selp.f32 	%f403, %f453, 0f3F800000, %p104;
	fma.rn.f32 	%f404, %f402, %f403, 0f00000000;
	fma.rn.f32 	%f405, %f402, 0f37CBAC00, 0fBAB607ED;
	selp.f32 	%f406, 0fB94D4153, %f405, %p104;
	selp.f32 	%f407, 0f3C0885E4, 0f3D2AAABB, %p104;
	fma.rn.f32 	%f408, %f406, %f402, %f407;
	selp.f32 	%f409, 0fBE2AAAA8, 0fBEFFFFFF, %p104;
	fma.rn.f32 	%f410, %f408, %f402, %f409;
	fma.rn.f32 	%f411, %f410, %f404, %f403;
	and.b32  	%r487, %r485, 2;
	setp.eq.s32 	%p105, %r487, 0;
	mov.f32 	%f412, 0f00000000;
	sub.f32 	%f413, %f412, %f411;
	selp.f32 	%f414, %f411, %f413, %p105;
	fma.rn.f32 	%f104, %f98, %f414, %f96;
	ld.const.f32 	%f415, [quadrature_nodes+52];
	cvt.f64.f32 	%fd56, %f415;
	mul.f64 	%fd57, %fd1, %fd56;
	cvt.rn.f32.f64 	%f105, %fd57;
	ld.const.f32 	%f416, [quadrature_kernel+52];
	ld.const.f32 	%f417, [quadrature_weights+52];
	mul.f32 	%f106, %f416, %f417;
	mul.f32 	%f418, %f105, 0f3F22F983;
	cvt.rni.s32.f32 	%r565, %f418;
	cvt.rn.f32.s32 	%f419, %r565;
	fma.rn.f32 	%f420, %f419, 0fBFC90FDA, %f105;
	fma.rn.f32 	%f421, %f419, 0fB3A22168, %f420;
	fma.rn.f32 	%f454, %f419, 0fA7C234C5, %f421;
	abs.f32 	%f108, %f105;
	setp.ltu.f32 	%p106, %f108, 0f47CE4780;
	@%p106 bra 	$L__BB0_113;
	setp.eq.f32 	%p107, %f108, 0f7F800000;
	@%p107 bra 	$L__BB0_112;
	mov.b32 	%r184, %f105;
	shl.b32 	%r489, %r184, 8;
	or.b32  	%r185, %r489, -2147483648;
	mov.b64 	%rd262, 0;
	mov.b32 	%r562, 0;
	mov.u64 	%rd260, __cudart_i2opi_f;
	mov.u64 	%rd261, %rd1;
$L__BB0_108:
	.pragma "nounroll";
	ld.global.nc.u32 	%r490, [%rd260];
	mad.wide.u32 	%rd212, %r490, %r185, %rd262;
	shr.u64 	%rd262, %rd212, 32;
	st.local.u32 	[%rd261], %rd212;
	add.s32 	%r562, %r562, 1;
	add.s64 	%rd261, %rd261, 4;
	add.s64 	%rd260, %rd260, 4;
	setp.ne.s32 	%p108, %r562, 6;
	@%p108 bra 	$L__BB0_108;
	shr.u32 	%r491, %r184, 23;
	st.local.u32 	[%rd1+24], %rd262;
	and.b32  	%r188, %r491, 31;
	and.b32  	%r492, %r491, 224;
	add.s32 	%r493, %r492, -128;
	shr.u32 	%r494, %r493, 5;
	mul.wide.u32 	%rd213, %r494, 4;
	sub.s64 	%rd100, %rd1, %rd213;
	ld.local.u32 	%r563, [%rd100+24];
	ld.local.u32 	%r564, [%rd100+20];
	setp.eq.s32 	%p109, %r188, 0;
	@%p109 bra 	$L__BB0_111;
	shf.l.wrap.b32 	%r563, %r564, %r563, %r188;
	ld.local.u32 	%r495, [%rd100+16];
	shf.l.wrap.b32 	%r564, %r495, %r564, %r188;
$L__BB0_111:
	shr.u32 	%r496, %r563, 30;
	shf.l.wrap.b32 	%r497, %r564, %r563, 2;
	shl.b32 	%r498, %r564, 2;
	shr.u32 	%r499, %r497, 31;
	add.s32 	%r500, %r499, %r496;
	neg.s32 	%r501, %r500;
	setp.lt.s32 	%p110, %r184, 0;
	selp.b32 	%r565, %r501, %r500, %p110;
	xor.b32  	%r502, %r497, %r184;
	shr.s32 	%r503, %r497, 31;
	xor.b32  	%r504, %r503, %r497;
	xor.b32  	%r505, %r503, %r498;
	cvt.u64.u32 	%rd214, %r504;
	shl.b64 	%rd215, %rd214, 32;
	cvt.u64.u32 	%rd216, %r505;
	or.b64  	%rd217, %rd215, %rd216;
	cvt.rn.f64.s64 	%fd58, %rd217;
	mul.f64 	%fd59, %fd58, 0d3BF921FB54442D19;
	cvt.rn.f32.f64 	%f422, %fd59;
	neg.f32 	%f423, %f422;
	setp.lt.s32 	%p111, %r502, 0;
	selp.f32 	%f454, %f423, %f422, %p111;
	bra.uni 	$L__BB0_113;
$L__BB0_112:
	mov.f32 	%f424, 0f00000000;
	mul.rn.f32 	%f454, %f105, %f424;
	mov.b32 	%r565, 0;
$L__BB0_113:
	add.s32 	%r507, %r565, 1;
	mul.rn.f32 	%f425, %f454, %f454;
	and.b32  	%r508, %r565, 1;
	setp.eq.b32 	%p112, %r508, 1;
	selp.f32 	%f426, %f454, 0f3F800000, %p112;
	fma.rn.f32 	%f427, %f425, %f426, 0f00000000;
	fma.rn.f32 	%f428, %f425, 0f37CBAC00, 0fBAB607ED;
	selp.f32 	%f429, 0fB94D4153, %f428, %p112;
	selp.f32 	%f430, 0f3C0885E4, 0f3D2AAABB, %p112;
	fma.rn.f32 	%f431, %f429, %f425, %f430;
	selp.f32 	%f432, 0fBE2AAAA8, 0fBEFFFFFF, %p112;
	fma.rn.f32 	%f433, %f431, %f425, %f432;
	fma.rn.f32 	%f434, %f433, %f427, %f426;
	and.b32  	%r509, %r507, 2;
	setp.eq.s32 	%p113, %r509, 0;
	mov.f32 	%f435, 0f00000000;
	sub.f32 	%f436, %f435, %f434;
	selp.f32 	%f437, %f434, %f436, %p113;
	fma.rn.f32 	%f438, %f106, %f437, %f104;
	mul.f32 	%f439, %f438, 0f41000000;
	div.rn.f32 	%f440, %f439, %f112;
	cvta.to.global.u64 	%rd218, %rd101;
	shl.b64 	%rd219, %rd2, 2;
	add.s64 	%rd220, %rd218, %rd219;
	st.global.f32 	[%rd220], %f440;
$L__BB0_114:
	ret;

}
	// .globl	_Z18computeVisWeightedPfS_mf
.visible .entry _Z18computeVisWeightedPfS_mf(
	.param .u64 .ptr .align 1 _Z18computeVisWeightedPfS_mf_param_0,
	.param .u64 .ptr .align 1 _Z18computeVisWeightedPfS_mf_param_1,
	.param .u64 _Z18computeVisWeightedPfS_mf_param_2,
	.param .f32 _Z18computeVisWeightedPfS_mf_param_3
)
{
	.reg .pred 	%p<2>;
	.reg .b32 	%r<5>;
	.reg .b32 	%f<6>;
	.reg .b64 	%rd<10>;

	ld.param.u64 	%rd2, [_Z18computeVisWeightedPfS_mf_param_0];
	ld.param.u64 	%rd3, [_Z18computeVisWeightedPfS_mf_param_1];
	ld.param.u64 	%rd4, [_Z18computeVisWeightedPfS_mf_param_2];
	ld.param.f32 	%f1, [_Z18computeVisWeightedPfS_mf_param_3];
	mov.u32 	%r1, %ctaid.x;
	mov.u32 	%r2, %ntid.x;
	mov.u32 	%r3, %tid.x;
	mad.lo.s32 	%r4, %r1, %r2, %r3;
	cvt.u64.u32 	%rd1, %r4;
	setp.le.u64 	%p1, %rd4, %rd1;
	@%p1 bra 	$L__BB1_2;
	cvta.to.global.u64 	%rd5, %rd2;
	cvta.to.global.u64 	%rd6, %rd3;
	shl.b64 	%rd7, %rd1, 2;
	add.s64 	%rd8, %rd5, %rd7;
	ld.global.f32 	%f2, [%rd8];
	div.rn.f32 	%f3, %f2, %f1;
	st.global.f32 	[%rd8], %f3;
	add.s64 	%rd9, %rd6, %rd7;
	ld.global.f32 	%f4, [%rd9];
	div.rn.f32 	%f5, %f4, %f1;
	st.global.f32 	[%rd9], %f5;
$L__BB1_2:
	ret;

}
	// .globl	_Z8griddingPfS_S_S_S_ffmm
.visible .entry _Z8griddingPfS_S_S_S_ffmm(
	.param .u64 .ptr .align 1 _Z8griddingPfS_S_S_S_ffmm_param_0,
	.param .u64 .ptr .align 1 _Z8griddingPfS_S_S_S_ffmm_param_1,
	.param .u64 .ptr .align 1 _Z8griddingPfS_S_S_S_ffmm_param_2,
	.param .u64 .ptr .align 1 _Z8griddingPfS_S_S_S_ffmm_param_3,
	.param .u64 .ptr .align 1 _Z8griddingPfS_S_S_S_ffmm_param_4,
	.param .f32 _Z8griddingPfS_S_S_S_ffmm_param_5,
	.param .f32 _Z8griddingPfS_S_S_S_ffmm_param_6,
	.param .u64 _Z8griddingPfS_S_S_S_ffmm_param_7,
	.param .u64 _Z8griddingPfS_S_S_S_ffmm_param_8
)
{
	.local .align 16 .b8 	__local_depot2[128];
	.reg .b64 	%SP;
	.reg .b64 	%SPL;
	.reg .pred 	%p<45>;
	.reg .b32 	%r<25>;
	.reg .b32 	%f<439>;
	.reg .b64 	%rd<172>;

	mov.u64 	%SPL, __local_depot2;
	ld.param.u64 	%rd61, [_Z8griddingPfS_S_S_S_ffmm_param_0];
	ld.param.u64 	%rd65, [_Z8griddingPfS_S_S_S_ffmm_param_1];
	ld.param.u64 	%rd66, [_Z8griddingPfS_S_S_S_ffmm_param_2];
	ld.param.u64 	%rd62, [_Z8griddingPfS_S_S_S_ffmm_param_3];
	ld.param.u64 	%rd63, [_Z8griddingPfS_S_S_S_ffmm_param_4];
	ld.param.f32 	%f33, [_Z8griddingPfS_S_S_S_ffmm_param_5];
	ld.param.f32 	%f34, [_Z8griddingPfS_S_S_S_ffmm_param_6];
	ld.param.u64 	%rd64, [_Z8griddingPfS_S_S_S_ffmm_param_7];
	ld.param.u64 	%rd67, [_Z8griddingPfS_S_S_S_ffmm_param_8];
	cvta.to.global.u64 	%rd1, %rd66;
	cvta.to.global.u64 	%rd2, %rd65;
	add.u64 	%rd3, %SPL, 0;
	add.u64 	%rd4, %SPL, 64;
	shr.u64 	%rd70, %rd64, 63;
	add.s64 	%rd71, %rd64, %rd70;
	shr.s64 	%rd5, %rd71, 1;
	mov.u32 	%r1, %ctaid.x;
	mov.u32 	%r2, %ntid.x;
	mov.u32 	%r3, %tid.x;
	mad.lo.s32 	%r4, %r1, %r2, %r3;
	cvt.u64.u32 	%rd6, %r4;
	setp.le.u64 	%p3, %rd67, %rd6;
	@%p3 bra 	$L__BB2_27;
	cvta.to.global.u64 	%rd72, %rd61;
	add.s64 	%rd73, %rd64, -1;
	shr.u64 	%rd74, %rd73, 63;
	add.s64 	%rd75, %rd73, %rd74;
	shr.s64 	%rd76, %rd75, 1;
	neg.s64 	%rd80, %rd5;
	div.rn.f32 	%f35, %f33, 0f4D8EF3C2;
	shl.b64 	%rd81, %rd6, 3;
	add.s64 	%rd82, %rd72, %rd81;
	ld.global.f32 	%f36, [%rd82];
	mul.f32 	%f37, %f35, %f36;
	mul.f32 	%f1, %f34, %f37;
	ld.global.f32 	%f38, [%rd82+4];
	mul.f32 	%f39, %f35, %f38;
	mul.f32 	%f2, %f34, %f39;
	add.f32 	%f40, %f1, 0fC0800000;
	setp.lt.f32 	%p4, %f40, 0f00000000;
	neg.f32 	%f41, %f40;
	cvt.rmi.f32.f32 	%f42, %f41;
	neg.f32 	%f43, %f42;
	cvt.rpi.f32.f32 	%f44, %f40;
	selp.f32 	%f45, %f43, %f44, %p4;
	cvt.rzi.s64.f32 	%rd83, %f45;
	max.s64 	%rd7, %rd83, %rd80;
	add.f32 	%f46, %f1, 0f40800000;
	setp.lt.f32 	%p5, %f46, 0f00000000;
	neg.f32 	%f47, %f46;
	cvt.rpi.f32.f32 	%f48, %f47;
	neg.f32 	%f49, %f48;
	cvt.rmi.f32.f32 	%f50, %f46;
	selp.f32 	%f51, %f49, %f50, %p5;
	cvt.rzi.s64.f32 	%rd84, %f51;
	min.s64 	%rd8, %rd84, %rd76;
	add.f32 	%f52, %f2, 0fC0800000;
	setp.lt.f32 	%p6, %f52, 0f00000000;
	neg.f32 	%f53, %f52;
	cvt.rmi.f32.f32 	%f54, %f53;
	neg.f32 	%f55, %f54;
	cvt.rpi.f32.f32 	%f56, %f52;
	selp.f32 	%f57, %f55, %f56, %p6;
	cvt.rzi.s64.f32 	%rd85, %f57;
	max.s64 	%rd9, %rd85, %rd80;
	add.f32 	%f58, %f2, 0f40800000;
	setp.lt.f32 	%p7, %f58, 0f00000000;
	neg.f32 	%f59, %f58;
	cvt.rpi.f32.f32 	%f60, %f59;
	neg.f32 	%f61, %f60;
	cvt.rmi.f32.f32 	%f62, %f58;
	selp.f32 	%f63, %f61, %f62, %p7;
	cvt.rzi.s64.f32 	%rd87, %f63;
	min.s64 	%rd88, %rd87, %rd76;
	setp.lt.s64 	%p8, %rd8, %rd7;
	setp.lt.s64 	%p9, %rd88, %rd9;
	or.pred  	%p10, %p8, %p9;
	@%p10 bra 	$L__BB2_27;
	sub.s64 	%rd89, %rd8, %rd7;
	add.s64 	%rd90, %rd89, 1;
	and.b64  	%rd11, %rd90, 3;
	setp.eq.s64 	%p11, %rd11, 0;
	mov.u64 	%rd157, %rd7;
	@%p11 bra 	$L__BB2_7;
	mov.b64 	%rd156, 0;
	mov.u64 	%rd157, %rd7;
$L__BB2_4:
	.pragma "nounroll";
	cvt.rn.f32.s64 	%f65, %rd157;
	sub.f32 	%f66, %f65, %f1;
	mul.f32 	%f67, %f66, 0f3E800000;
	mul.f32 	%f3, %f67, %f67;
	setp.gt.f32 	%p12, %f3, 0f3F800000;
	mov.f32 	%f429, 0f00000000;
	@%p12 bra 	$L__BB2_6;
	mov.f32 	%f68, 0f3F800000;
	sub.f32 	%f69, %f68, %f3;
	sqrt.rn.f32 	%f70, %f69;
	add.f32 	%f71, %f70, 0fBF800000;
	mul.f32 	%f72, %f71, 0f4175ED4B;
	fma.rn.f32 	%f73, %f72, 0f3BBB989D, 0f3F000000;
	cvt.sat.f32.f32 	%f74, %f73;
	mov.f32 	%f75, 0f4B400001;
	mov.f32 	%f76, 0f437C0000;
	fma.rm.f32 	%f77, %f74, %f76, %f75;
	add.f32 	%f78, %f77, 0fCB40007F;
	neg.f32 	%f79, %f78;
	fma.rn.f32 	%f80, %f72, 0f3FB8AA3B, %f79;
	fma.rn.f32 	%f81, %f72, 0f32A57060, %f80;
	mov.b32 	%r5, %f77;
	shl.b32 	%r6, %r5, 23;
	mov.b32 	%f82, %r6;
	ex2.approx.ftz.f32 	%f83, %f81;
	mul.f32 	%f429, %f83, %f82;
$L__BB2_6:
	sub.s64 	%rd92, %rd157, %rd7;
	shl.b64 	%rd93, %rd92, 2;
	add.s64 	%rd94, %rd3, %rd93;
	st.local.f32 	[%rd94], %f429;
	add.s64 	%rd157, %rd157, 1;
	add.s64 	%rd156, %rd156, 1;
	setp.ne.s64 	%p13, %rd156, %rd11;
	@%p13 bra 	$L__BB2_4;
$L__BB2_7:
	setp.lt.u64 	%p14, %rd89, 3;
	@%p14 bra 	$L__BB2_8;
	bra.uni 	$L__BB2_28;
$L__BB2_8:
	sub.s64 	%rd18, %rd88, %rd9;
	add.s64 	%rd17, %rd18, 1;
	and.b64  	%rd19, %rd17, 3;
	setp.eq.s64 	%p20, %rd19, 0;
	mov.u64 	%rd160, %rd9;
	@%p20 bra 	$L__BB2_13;
	mov.b64 	%rd159, 0;
	mov.u64 	%rd160, %rd9;
$L__BB2_10:
	.pragma "nounroll";
	cvt.rn.f32.s64 	%f165, %rd160;
	sub.f32 	%f166, %f165, %f2;
	mul.f32 	%f167, %f166, 0f3E800000;
	mul.f32 	%f6, %f167, %f167;
	setp.gt.f32 	%p21, %f6, 0f3F800000;
	mov.f32 	%f430, 0f00000000;
	@%p21 bra 	$L__BB2_12;
	mov.f32 	%f168, 0f3F800000;
	sub.f32 	%f169, %f168, %f6;
	sqrt.rn.f32 	%f170, %f169;
	add.f32 	%f171, %f170, 0fBF800000;
	mul.f32 	%f172, %f171, 0f4175ED4B;
	fma.rn.f32 	%f173, %f172, 0f3BBB989D, 0f3F000000;
	cvt.sat.f32.f32 	%f174, %f173;
	mov.f32 	%f175, 0f4B400001;
	mov.f32 	%f176, 0f437C0000;
	fma.rm.f32 	%f177, %f174, %f176, %f175;
	add.f32 	%f178, %f177, 0fCB40007F;
	neg.f32 	%f179, %f178;
	fma.rn.f32 	%f180, %f172, 0f3FB8AA3B, %f179;
	fma.rn.f32 	%f181, %f172, 0f32A57060, %f180;
	mov.b32 	%r15, %f177;
	shl.b32 	%r16, %r15, 23;
	mov.b32 	%f182, %r16;
	ex2.approx.ftz.f32 	%f183, %f181;
	mul.f32 	%f430, %f183, %f182;
$L__BB2_12:
	sub.s64 	%rd101, %rd160, %rd9;
	shl.b64 	%rd102, %rd101, 2;
	add.s64 	%rd103, %rd4, %rd102;
	st.local.f32 	[%rd103], %f430;
	add.s64 	%rd160, %rd160, 1;
	add.s64 	%rd159, %rd159, 1;
	setp.ne.s64 	%p22, %rd159, %rd19;
	@%p22 bra 	$L__BB2_10;
$L__BB2_13:
	setp.lt.u64 	%p23, %rd18, 3;
	@%p23 bra 	$L__BB2_14;
	bra.uni 	$L__BB2_37;
$L__BB2_14:
	cvta.to.global.u64 	%rd108, %rd62;
	shl.b64 	%rd109, %rd6, 2;
	add.s64 	%rd29, %rd108, %rd109;
	cvta.to.global.u64 	%rd110, %rd63;
	add.s64 	%rd30, %rd110, %rd109;
	and.b64  	%rd31, %rd17, 7;
	and.b64  	%rd32, %rd17, -8;
	and.b64  	%rd33, %rd17, 1;
	mov.pred 	%p44, 0;
	mov.u64 	%rd163, %rd7;
$L__BB2_15:
	mov.u64 	%rd38, %rd163;
	setp.lt.u64 	%p30, %rd18, 7;
	add.s64 	%rd111, %rd38, %rd5;
	mul.lo.s64 	%rd39, %rd111, %rd64;
	mov.u64 	%rd169, %rd9;
	@%p30 bra 	$L__BB2_18;
	add.s64 	%rd164, %rd4, 16;
	add.s64 	%rd112, %rd5, %rd9;
	add.s64 	%rd113, %rd112, %rd39;
	shl.b64 	%rd114, %rd113, 2;
	add.s64 	%rd115, %rd2, %rd114;
	add.s64 	%rd166, %rd115, 16;
	add.s64 	%rd116, %rd1, %rd114;
	add.s64 	%rd165, %rd116, 16;
	mov.u64 	%rd167, %rd32;
	mov.u64 	%rd169, %rd9;
$L__BB2_17:
	.pragma "nounroll";
	sub.s64 	%rd117, %rd38, %rd7;
	shl.b64 	%rd118, %rd117, 2;
	add.s64 	%rd119, %rd3, %rd118;
	ld.local.f32 	%f264, [%rd119];
	ld.local.f32 	%f265, [%rd164+-16];
	mul.f32 	%f266, %f264, %f265;
	add.s64 	%rd120, %rd38, %rd169;
	and.b64  	%rd121, %rd120, 1;
	setp.eq.b64 	%p31, %rd121, 1;
	neg.f32 	%f267, %f266;
	selp.f32 	%f268, %f267, %f266, %p31;
	ld.global.f32 	%f269, [%rd29];
	mul.f32 	%f270, %f269, %f268;
	atom.global.add.f32 	%f271, [%rd166+-16], %f270;
	ld.global.f32 	%f272, [%rd30];
	mul.f32 	%f273, %f268, %f272;
	atom.global.add.f32 	%f274, [%rd165+-16], %f273;
	ld.local.f32 	%f275, [%rd119];
	ld.local.f32 	%f276, [%rd164+-12];
	mul.f32 	%f277, %f275, %f276;
	neg.f32 	%f278, %f277;
	selp.f32 	%f279, %f277, %f278, %p31;
	ld.global.f32 	%f280, [%rd29];
	mul.f32 	%f281, %f280, %f279;
	atom.global.add.f32 	%f282, [%rd166+-12], %f281;
	ld.global.f32 	%f283, [%rd30];
	mul.f32 	%f284, %f279, %f283;
	atom.global.add.f32 	%f285, [%rd165+-12], %f284;
	ld.local.f32 	%f286, [%rd119];
	ld.local.f32 	%f287, [%rd164+-8];
	mul.f32 	%f288, %f286, %f287;
	neg.f32 	%f289, %f288;
	selp.f32 	%f290, %f289, %f288, %p31;
	ld.global.f32 	%f291, [%rd29];
	mul.f32 	%f292, %f291, %f290;
	atom.global.add.f32 	%f293, [%rd166+-8], %f292;
	ld.global.f32 	%f294, [%rd30];
	mul.f32 	%f295, %f290, %f294;
	atom.global.add.f32 	%f296, [%rd165+-8], %f295;
	ld.local.f32 	%f297, [%rd119];
	ld.local.f32 	%f298, [%rd164+-4];
	mul.f32 	%f299, %f297, %f298;
	neg.f32 	%f300, %f299;
	selp.f32 	%f301, %f299, %f300, %p31;
	ld.global.f32 	%f302, [%rd29];
	mul.f32 	%f303, %f302, %f301;
	atom.global.add.f32 	%f304, [%rd166+-4], %f303;
	ld.global.f32 	%f305, [%rd30];
	mul.f32 	%f306, %f301, %f305;
	atom.global.add.f32 	%f307, [%rd165+-4], %f306;
	ld.local.f32 	%f308, [%rd119];
	ld.local.f32 	%f309, [%rd164];
	mul.f32 	%f310, %f308, %f309;
	neg.f32 	%f311, %f310;
	selp.f32 	%f312, %f311, %f310, %p31;
	ld.global.f32 	%f313, [%rd29];
	mul.f32 	%f314, %f313, %f312;
	atom.global.add.f32 	%f315, [%rd166], %f314;
	ld.global.f32 	%f316, [%rd30];
	mul.f32 	%f317, %f312, %f316;
	atom.global.add.f32 	%f318, [%rd165], %f317;
	ld.local.f32 	%f319, [%rd119];
	ld.local.f32 	%f320, [%rd164+4];
	mul.f32 	%f321, %f319, %f320;
	neg.f32 	%f322, %f321;
	selp.f32 	%f323, %f321, %f322, %p31;
	ld.global.f32 	%f324, [%rd29];
	mul.f32 	%f325, %f324, %f323;
	atom.global.add.f32 	%f326, [%rd166+4], %f325;
	ld.global.f32 	%f327, [%rd30];
	mul.f32 	%f328, %f323, %f327;
	atom.global.add.f32 	%f329, [%rd165+4], %f328;
	ld.local.f32 	%f330, [%rd119];
	ld.local.f32 	%f331, [%rd164+8];
	mul.f32 	%f332, %f330, %f331;
	neg.f32 	%f333, %f332;
	selp.f32 	%f334, %f333, %f332, %p31;
	ld.global.f32 	%f335, [%rd29];
	mul.f32 	%f336, %f335, %f334;
	atom.global.add.f32 	%f337, [%rd166+8], %f336;
	ld.global.f32 	%f338, [%rd30];
	mul.f32 	%f339, %f334, %f338;
	atom.global.add.f32 	%f340, [%rd165+8], %f339;
	ld.local.f32 	%f341, [%rd119];
	ld.local.f32 	%f342, [%rd164+12];
	mul.f32 	%f343, %f341, %f342;
	neg.f32 	%f344, %f343;
	selp.f32 	%f345, %f343, %f344, %p31;
	ld.global.f32 	%f346, [%rd29];
	mul.f32 	%f347, %f346, %f345;
	atom.global.add.f32 	%f348, [%rd166+12], %f347;
	ld.global.f32 	%f349, [%rd30];
	mul.f32 	%f350, %f345, %f349;
	atom.global.add.f32 	%f351, [%rd165+12], %f350;
	add.s64 	%rd169, %rd169, 8;
	add.s64 	%rd167, %rd167, -8;
	add.s64 	%rd166, %rd166, 32;
	add.s64 	%rd165, %rd165, 32;
	add.s64 	%rd164, %rd164, 32;
	setp.ne.s64 	%p32, %rd167, 0;
	@%p32 bra 	$L__BB2_17;
$L__BB2_18:
	setp.eq.s64 	%p33, %rd31, 0;
	@%p33 bra 	$L__BB2_26;
	add.s64 	%rd122, %rd38, %rd5;
	mad.lo.s64 	%rd54, %rd122, %rd64, %rd5;
	sub.s64 	%rd123, %rd38, %rd7;
	shl.b64 	%rd124, %rd123, 2;
	add.s64 	%rd55, %rd3, %rd124;
	add.s64 	%rd125, %rd31, -1;
	setp.lt.u64 	%p34, %rd125, 3;
	@%p34 bra 	$L__BB2_21;
	xor.b64  	%rd126, %rd7, %rd169;
	and.b64  	%rd127, %rd126, 1;
	setp.eq.b64 	%p35, %rd127, 1;
	xor.pred  	%p36, %p44, %p35;
	ld.local.f32 	%f352, [%rd55];
	sub.s64 	%rd128, %rd169, %rd9;
	shl.b64 	%rd129, %rd128, 2;
	add.s64 	%rd130, %rd4, %rd129;
	ld.local.f32 	%f353, [%rd130];
	mul.f32 	%f354, %f352, %f353;
	add.s64 	%rd131, %rd169, %rd38;
	and.b64  	%rd132, %rd131, 1;
	setp.eq.b64 	%p37, %rd132, 1;
	neg.f32 	%f355, %f354;
	selp.f32 	%f356, %f355, %f354, %p37;
	add.s64 	%rd133, %rd54, %rd169;
	shl.b64 	%rd134, %rd133, 2;
	add.s64 	%rd135, %rd2, %rd134;
	ld.global.f32 	%f357, [%rd29];
	mul.f32 	%f358, %f357, %f356;
	atom.global.add.f32 	%f359, [%rd135], %f358;
	add.s64 	%rd136, %rd1, %rd134;
	ld.global.f32 	%f360, [%rd30];
	mul.f32 	%f361, %f356, %f360;
	atom.global.add.f32 	%f362, [%rd136], %f361;
	ld.local.f32 	%f363, [%rd55];
	ld.local.f32 	%f364, [%rd130+4];
	mul.f32 	%f365, %f363, %f364;
	neg.f32 	%f366, %f365;
	selp.f32 	%f367, %f365, %f366, %p37;
	ld.global.f32 	%f368, [%rd29];
	mul.f32 	%f369, %f368, %f367;
	atom.global.add.f32 	%f370, [%rd135+4], %f369;
	ld.global.f32 	%f371, [%rd30];
	mul.f32 	%f372, %f367, %f371;
	atom.global.add.f32 	%f373, [%rd136+4], %f372;
	ld.local.f32 	%f374, [%rd55];
	ld.local.f32 	%f375, [%rd130+8];
	mul.f32 	%f376, %f374, %f375;
	neg.f32 	%f377, %f376;
	selp.f32 	%f378, %f377, %f376, %p36;
	ld.global.f32 	%f379, [%rd29];
	mul.f32 	%f380, %f379, %f378;
	atom.global.add.f32 	%f381, [%rd135+8], %f380;
	ld.global.f32 	%f382, [%rd30];
	mul.f32 	%f383, %f378, %f382;
	atom.global.add.f32 	%f384, [%rd136+8], %f383;
	ld.local.f32 	%f385, [%rd55];
	ld.local.f32 	%f386, [%rd130+12];
	mul.f32 	%f387, %f385, %f386;
	neg.f32 	%f388, %f387;
	selp.f32 	%f389, %f387, %f388, %p36;
	ld.global.f32 	%f390, [%rd29];
	mul.f32 	%f391, %f390, %f389;
	atom.global.add.f32 	%f392, [%rd135+12], %f391;
	ld.global.f32 	%f393, [%rd30];
	mul.f32 	%f394, %f389, %f393;
	atom.global.add.f32 	%f395, [%rd136+12], %f394;
	add.s64 	%rd169, %rd169, 4;
$L__BB2_21:
	setp.eq.s64 	%p38, %rd19, 0;
	@%p38 bra 	$L__BB2_26;
	setp.eq.s64 	%p39, %rd19, 1;
	@%p39 bra 	$L__BB2_24;
	ld.local.f32 	%f396, [%rd55];
	sub.s64 	%rd137, %rd169, %rd9;
	shl.b64 	%rd138, %rd137, 2;
	add.s64 	%rd139, %rd4, %rd138;
	ld.local.f32 	%f397, [%rd139];
	mul.f32 	%f398, %f396, %f397;
	add.s64 	%rd140, %rd169, %rd38;
	and.b64  	%rd141, %rd140, 1;
	setp.eq.b64 	%p40, %rd141, 1;
	neg.f32 	%f399, %f398;
	selp.f32 	%f400, %f399, %f398, %p40;
	add.s64 	%rd142, %rd54, %rd169;
	shl.b64 	%rd143, %rd142, 2;
	add.s64 	%rd144, %rd2, %rd143;
	ld.global.f32 	%f401, [%rd29];
	mul.f32 	%f402, %f401, %f400;
	atom.global.add.f32 	%f403, [%rd144], %f402;
	add.s64 	%rd145, %rd1, %rd143;
	ld.global.f32 	%f404, [%rd30];
	mul.f32 	%f405, %f400, %f404;
	atom.global.add.f32 	%f406, [%rd145], %f405;
	ld.local.f32 	%f407, [%rd55];
	ld.local.f32 	%f408, [%rd139+4];
	mul.f32 	%f409, %f407, %f408;
	neg.f32 	%f410, %f409;
	selp.f32 	%f411, %f409, %f410, %p40;
	ld.global.f32 	%f412, [%rd29];
	mul.f32 	%f413, %f412, %f411;
	atom.global.add.f32 	%f414, [%rd144+4], %f413;
	ld.global.f32 	%f415, [%rd30];
	mul.f32 	%f416, %f411, %f415;
	atom.global.add.f32 	%f417, [%rd145+4], %f416;
	add.s64 	%rd169, %rd169, 2;
$L__BB2_24:
	setp.eq.s64 	%p41, %rd33, 0;
	@%p41 bra 	$L__BB2_26;
	ld.local.f32 	%f418, [%rd55];
	sub.s64 	%rd146, %rd169, %rd9;
	shl.b64 	%rd147, %rd146, 2;
	add.s64 	%rd148, %rd4, %rd147;
	ld.local.f32 	%f419, [%rd148];
	mul.f32 	%f420, %f418, %f419;
	add.s64 	%rd149, %rd169, %rd38;
	and.b64  	%rd150, %rd149, 1;
	setp.eq.b64 	%p42, %rd150, 1;
	neg.f32 	%f421, %f420;
	selp.f32 	%f422, %f421, %f420, %p42;
	add.s64 	%rd151, %rd54, %rd169;
	shl.b64 	%rd152, %rd151, 2;
	add.s64 	%rd153, %rd2, %rd152;
	ld.global.f32 	%f423, [%rd29];
	mul.f32 	%f424, %f423, %f422;
	atom.global.add.f32 	%f425, [%rd153], %f424;
	add.s64 	%rd154, %rd1, %rd152;
	ld.global.f32 	%f426, [%rd30];
	mul.f32 	%f427, %f422, %f426;
	atom.global.add.f32 	%f428, [%rd154], %f427;
$L__BB2_26:
	add.s64 	%rd163, %rd38, 1;
	setp.ne.s64 	%p43, %rd38, %rd8;
	not.pred 	%p44, %p44;
	@%p43 bra 	$L__BB2_15;
$L__BB2_27:
	ret;
$L__BB2_28:
	cvt.rn.f32.s64 	%f85, %rd157;
	sub.f32 	%f86, %f85, %f1;
	mul.f32 	%f87, %f86, 0f3E800000;
	mul.f32 	%f9, %f87, %f87;
	setp.gt.f32 	%p15, %f9, 0f3F800000;
	mov.f32 	%f431, 0f00000000;
	@%p15 bra 	$L__BB2_30;
	mov.f32 	%f88, 0f3F800000;
	sub.f32 	%f89, %f88, %f9;
	sqrt.rn.f32 	%f90, %f89;
	add.f32 	%f91, %f90, 0fBF800000;
	mul.f32 	%f92, %f91, 0f4175ED4B;
	fma.rn.f32 	%f93, %f92, 0f3BBB989D, 0f3F000000;
	cvt.sat.f32.f32 	%f94, %f93;
	mov.f32 	%f95, 0f4B400001;
	mov.f32 	%f96, 0f437C0000;
	fma.rm.f32 	%f97, %f94, %f96, %f95;
	add.f32 	%f98, %f97, 0fCB40007F;
	neg.f32 	%f99, %f98;
	fma.rn.f32 	%f100, %f92, 0f3FB8AA3B, %f99;
	fma.rn.f32 	%f101, %f92, 0f32A57060, %f100;
	mov.b32 	%r7, %f97;
	shl.b32 	%r8, %r7, 23;
	mov.b32 	%f102, %r8;
	ex2.approx.ftz.f32 	%f103, %f101;
	mul.f32 	%f431, %f103, %f102;
$L__BB2_30:
	sub.s64 	%rd96, %rd157, %rd7;
	shl.b64 	%rd97, %rd96, 2;
	add.s64 	%rd26, %rd3, %rd97;
	st.local.f32 	[%rd26], %f431;
	add.s64 	%rd98, %rd157, 1;
	cvt.rn.f32.s64 	%f105, %rd98;
	sub.f32 	%f106, %f105, %f1;
	mul.f32 	%f107, %f106, 0f3E800000;
	mul.f32 	%f12, %f107, %f107;
	setp.gt.f32 	%p16, %f12, 0f3F800000;
	mov.f32 	%f432, 0f00000000;
	@%p16 bra 	$L__BB2_32;
	mov.f32 	%f108, 0f3F800000;
	sub.f32 	%f109, %f108, %f12;
	sqrt.rn.f32 	%f110, %f109;
	add.f32 	%f111, %f110, 0fBF800000;
	mul.f32 	%f112, %f111, 0f4175ED4B;
	fma.rn.f32 	%f113, %f112, 0f3BBB989D, 0f3F000000;
	cvt.sat.f32.f32 	%f114, %f113;
	mov.f32 	%f115, 0f4B400001;
	mov.f32 	%f116, 0f437C0000;
	fma.rm.f32 	%f117, %f114, %f116, %f115;
	add.f32 	%f118, %f117, 0fCB40007F;
	neg.f32 	%f119, %f118;
	fma.rn.f32 	%f120, %f112, 0f3FB8AA3B, %f119;
	fma.rn.f32 	%f121, %f112, 0f32A57060, %f120;
	mov.b32 	%r9, %f117;
	shl.b32 	%r10, %r9, 23;
	mov.b32 	%f122, %r10;
	ex2.approx.ftz.f32 	%f123, %f121;
	mul.f32 	%f432, %f123, %f122;
$L__BB2_32:
	st.local.f32 	[%rd26+4], %f432;
	add.s64 	%rd99, %rd157, 2;
	cvt.rn.f32.s64 	%f125, %rd99;
	sub.f32 	%f126, %f125, %f1;
	mul.f32 	%f127, %f126, 0f3E800000;
	mul.f32 	%f15, %f127, %f127;
	setp.gt.f32 	%p17, %f15, 0f3F800000;
	mov.f32 	%f433, 0f00000000;
	@%p17 bra 	$L__BB2_34;
	mov.f32 	%f128, 0f3F800000;
	sub.f32 	%f129, %f128, %f15;
	sqrt.rn.f32 	%f130, %f129;
	add.f32 	%f131, %f130, 0fBF800000;
	mul.f32 	%f132, %f131, 0f4175ED4B;
	fma.rn.f32 	%f133, %f132, 0f3BBB989D, 0f3F000000;
	cvt.sat.f32.f32 	%f134, %f133;
	mov.f32 	%f135, 0f4B400001;
	mov.f32 	%f136, 0f437C0000;
	fma.rm.f32 	%f137, %f134, %f136, %f135;
	add.f32 	%f138, %f137, 0fCB40007F;
	neg.f32 	%f139, %f138;
	fma.rn.f32 	%f140, %f132, 0f3FB8AA3B, %f139;
	fma.rn.f32 	%f141, %f132, 0f32A57060, %f140;
	mov.b32 	%r11, %f137;
	shl.b32 	%r12, %r11, 23;
	mov.b32 	%f142, %r12;
	ex2.approx.ftz.f32 	%f143, %f141;
	mul.f32 	%f433, %f143, %f142;
$L__BB2_34:
	st.local.f32 	[%rd26+8], %f433;
	add.s64 	%rd27, %rd157, 3;
	cvt.rn.f32.s64 	%f145, %rd27;
	sub.f32 	%f146, %f145, %f1;
	mul.f32 	%f147, %f146, 0f3E800000;
	mul.f32 	%f18, %f147, %f147;
	setp.gt.f32 	%p18, %f18, 0f3F800000;
	mov.f32 	%f434, 0f00000000;
	@%p18 bra 	$L__BB2_36;
	mov.f32 	%f148, 0f3F800000;
	sub.f32 	%f149, %f148, %f18;
	sqrt.rn.f32 	%f150, %f149;
	add.f32 	%f151, %f150, 0fBF800000;
	mul.f32 	%f152, %f151, 0f4175ED4B;
	fma.rn.f32 	%f153, %f152, 0f3BBB989D, 0f3F000000;
	cvt.sat.f32.f32 	%f154, %f153;
	mov.f32 	%f155, 0f4B400001;
	mov.f32 	%f156, 0f437C0000;
	fma.rm.f32 	%f157, %f154, %f156, %f155;
	add.f32 	%f158, %f157, 0fCB40007F;
	neg.f32 	%f159, %f158;
	fma.rn.f32 	%f160, %f152, 0f3FB8AA3B, %f159;
	fma.rn.f32 	%f161, %f152, 0f32A57060, %f160;
	mov.b32 	%r13, %f157;
	shl.b32 	%r14, %r13, 23;
	mov.b32 	%f162, %r14;
	ex2.approx.ftz.f32 	%f163, %f161;
	mul.f32 	%f434, %f163, %f162;
$L__BB2_36:
	st.local.f32 	[%rd26+12], %f434;
	add.s64 	%rd157, %rd157, 4;
	setp.eq.s64 	%p19, %rd27, %rd8;
	@%p19 bra 	$L__BB2_8;
	bra.uni 	$L__BB2_28;
$L__BB2_37:
	cvt.rn.f32.s64 	%f185, %rd160;
	sub.f32 	%f186, %f185, %f2;
	mul.f32 	%f187, %f186, 0f3E800000;
	mul.f32 	%f21, %f187, %f187;
	setp.gt.f32 	%p24, %f21, 0f3F800000;
	mov.f32 	%f435, 0f00000000;
	@%p24 bra 	$L__BB2_39;
	mov.f32 	%f188, 0f3F800000;
	sub.f32 	%f189, %f188, %f21;
	sqrt.rn.f32 	%f190, %f189;
	add.f32 	%f191, %f190, 0fBF800000;
	mul.f32 	%f192, %f191, 0f4175ED4B;
	fma.rn.f32 	%f193, %f192, 0f3BBB989D, 0f3F000000;
	cvt.sat.f32.f32 	%f194, %f193;
	mov.f32 	%f195, 0f4B400001;
	mov.f32 	%f196, 0f437C0000;
	fma.rm.f32 	%f197, %f194, %f196, %f195;
	add.f32 	%f198, %f197, 0fCB40007F;
	neg.f32 	%f199, %f198;
	fma.rn.f32 	%f200, %f192, 0f3FB8AA3B, %f199;
	fma.rn.f32 	%f201, %f192, 0f32A57060, %f200;
	mov.b32 	%r17, %f197;
	shl.b32 	%r18, %r17, 23;
	mov.b32 	%f202, %r18;
	ex2.approx.ftz.f32 	%f203, %f201;
	mul.f32 	%f435, %f203, %f202;
$L__BB2_39:
	sub.s64 	%rd104, %rd160, %rd9;
	shl.b64 	%rd105, %rd104, 2;
	add.s64 	%rd35, %rd4, %rd105;
	st.local.f32 	[%rd35], %f435;
	add.s64 	%rd106, %rd160, 1;
	cvt.rn.f32.s64 	%f205, %rd106;
	sub.f32 	%f206, %f205, %f2;
	mul.f32 	%f207, %f206, 0f3E800000;
	mul.f32 	%f24, %f207, %f207;
	setp.gt.f32 	%p25, %f24, 0f3F800000;
	mov.f32 	%f436, 0f00000000;
	@%p25 bra 	$L__BB2_41;
	mov.f32 	%f208, 0f3F800000;
	sub.f32 	%f209, %f208, %f24;
	sqrt.rn.f32 	%f210, %f209;
	add.f32 	%f211, %f210, 0fBF800000;
	mul.f32 	%f212, %f211, 0f4175ED4B;
	fma.rn.f32 	%f213, %f212, 0f3BBB989D, 0f3F000000;
	cvt.sat.f32.f32 	%f214, %f213;
	mov.f32 	%f215, 0f4B400001;
	mov.f32 	%f216, 0f437C0000;
	fma.rm.f32 	%f217, %f214, %f216, %f215;
	add.f32 	%f218, %f217, 0fCB40007F;
	neg.f32 	%f219, %f218;
	fma.rn.f32 	%f220, %f212, 0f3FB8AA3B, %f219;
	fma.rn.f32 	%f221, %f212, 0f32A57060, %f220;
	mov.b32 	%r19, %f217;
	shl.b32 	%r20, %r19, 23;
	mov.b32 	%f222, %r20;
	ex2.approx.ftz.f32 	%f223, %f221;
	mul.f32 	%f436, %f223, %f222;
$L__BB2_41:
	st.local.f32 	[%rd35+4], %f436;
	add.s64 	%rd107, %rd160, 2;
	cvt.rn.f32.s64 	%f225, %rd107;
	sub.f32 	%f226, %f225, %f2;
	mul.f32 	%f227, %f226, 0f3E800000;
	mul.f32 	%f27, %f227, %f227;
	setp.gt.f32 	%p26, %f27, 0f3F800000;
	mov.f32 	%f437, 0f00000000;
	@%p26 bra 	$L__BB2_43;
	mov.f32 	%f228, 0f3F800000;
	sub.f32 	%f229, %f228, %f27;
	sqrt.rn.f32 	%f230, %f229;
	add.f32 	%f231, %f230, 0fBF800000;
	mul.f32 	%f232, %f231, 0f4175ED4B;
	fma.rn.f32 	%f233, %f232, 0f3BBB989D, 0f3F000000;
	cvt.sat.f32.f32 	%f234, %f233;
	mov.f32 	%f235, 0f4B400001;
	mov.f32 	%f236, 0f437C0000;
	fma.rm.f32 	%f237, %f234, %f236, %f235;
	add.f32 	%f238, %f237, 0fCB40007F;
	neg.f32 	%f239, %f238;
	fma.rn.f32 	%f240, %f232, 0f3FB8AA3B, %f239;
	fma.rn.f32 	%f241, %f232, 0f32A57060, %f240;
	mov.b32 	%r21, %f237;
	shl.b32 	%r22, %r21, 23;
	mov.b32 	%f242, %r22;
	ex2.approx.ftz.f32 	%f243, %f241;
	mul.f32 	%f437, %f243, %f242;
$L__BB2_43:
	st.local.f32 	[%rd35+8], %f437;
	add.s64 	%rd36, %rd160, 3;
	cvt.rn.f32.s64 	%f245, %rd36;
	sub.f32 	%f246, %f245, %f2;
	mul.f32 	%f247, %f246, 0f3E800000;
	mul.f32 	%f30, %f247, %f247;
	setp.gt.f32 	%p27, %f30, 0f3F800000;
	mov.f32 	%f438, 0f00000000;
	@%p27 bra 	$L__BB2_45;
	mov.f32 	%f248, 0f3F800000;
	sub.f32 	%f249, %f248, %f30;
	sqrt.rn.f32 	%f250, %f249;
	add.f32 	%f251, %f250, 0fBF800000;
	mul.f32 	%f252, %f251, 0f4175ED4B;
	fma.rn.f32 	%f253, %f252, 0f3BBB989D, 0f3F000000;
	cvt.sat.f32.f32 	%f254, %f253;
	mov.f32 	%f255, 0f4B400001;
	mov.f32 	%f256, 0f437C0000;
	fma.rm.f32 	%f257, %f254, %f256, %f255;
	add.f32 	%f258, %f257, 0fCB40007F;
	neg.f32 	%f259, %f258;
	fma.rn.f32 	%f260, %f252, 0f3FB8AA3B, %f259;
	fma.rn.f32 	%f261, %f252, 0f32A57060, %f260;
	mov.b32 	%r23, %f257;
	shl.b32 	%r24, %r23, 23;
	mov.b32 	%f262, %r24;
	ex2.approx.ftz.f32 	%f263, %f261;
	mul.f32 	%f438, %f263, %f262;
$L__BB2_45:
	st.local.f32 	[%rd35+12], %f438;
	add.s64 	%rd160, %rd160, 4;
	setp.eq.s64 	%p28, %rd36, %rd88;
	@%p28 bra 	$L__BB2_14;
	bra.uni 	$L__BB2_37;

}
	// .globl	_Z16combineToComplexPfS_P6float2m
.visible .entry _Z16combineToComplexPfS_P6float2m(
	.param .u64 .ptr .align 1 _Z16combineToComplexPfS_P6float2m_param_0,
	.param .u64 .ptr .align 1 _Z16combineToComplexPfS_P6float2m_param_1,
	.param .u64 .ptr .align 1 _Z16combineToComplexPfS_P6float2m_param_2,
	.param .u64 _Z16combineToComplexPfS_P6float2m_param_3
)
{
	.reg .pred 	%p<2>;
	.reg .b32 	%r<5>;
	.reg .b32 	%f<3>;
	.reg .b64 	%rd<15>;

	ld.param.u64 	%rd2, [_Z16combineToComplexPfS_P6float2m_param_0];
	ld.param.u64 	%rd3, [_Z16combineToComplexPfS_P6float2m_param_1];
	ld.param.u64 	%rd4, [_Z16combineToComplexPfS_P6float2m_param_2];
	ld.param.u64 	%rd5, [_Z16combineToComplexPfS_P6float2m_param_3];
	mov.u32 	%r1, %ctaid.x;
	mov.u32 	%r2, %ntid.x;
	mov.u32 	%r3, %tid.x;
	mad.lo.s32 	%r4, %r1, %r2, %r3;
	cvt.u64.u32 	%rd1, %r4;
	mul.lo.s64 	%rd6, %rd5, %rd5;
	setp.le.u64 	%p1, %rd6, %rd1;
	@%p1 bra 	$L__BB3_2;
	cvta.to.global.u64 	%rd7, %rd2;
	cvta.to.global.u64 	%rd8, %rd4;
	cvta.to.global.u64 	%rd9, %rd3;
	shl.b64 	%rd10, %rd1, 2;
	add.s64 	%rd11, %rd7, %rd10;
	ld.global.f32 	%f1, [%rd11];
	shl.b64 	%rd12, %rd1, 3;
	add.s64 	%rd13, %rd8, %rd12;
	st.global.f32 	[%rd13], %f1;
	add.s64 	%rd14, %rd9, %rd10;
	ld.global.f32 	%f2, [%rd14];
	st.global.f32 	[%rd13+4], %f2;
$L__BB3_2:
	ret;

}
	// .globl	_Z9ifftShiftP6float2S0_mm
.visible .entry _Z9ifftShiftP6float2S0_mm(
	.param .u64 .ptr .align 1 _Z9ifftShiftP6float2S0_mm_param_0,
	.param .u64 .ptr .align 1 _Z9ifftShiftP6float2S0_mm_param_1,
	.param .u64 _Z9ifftShiftP6float2S0_mm_param_2,
	.param .u64 _Z9ifftShiftP6float2S0_mm_param_3
)
{
	.reg .pred 	%p<6>;
	.reg .b32 	%r<16>;
	.reg .b32 	%f<3>;
	.reg .b64 	%rd<32>;

	ld.param.u64 	%rd11, [_Z9ifftShiftP6float2S0_mm_param_0];
	ld.param.u64 	%rd12, [_Z9ifftShiftP6float2S0_mm_param_1];
	ld.param.u64 	%rd13, [_Z9ifftShiftP6float2S0_mm_param_2];
	ld.param.u64 	%rd15, [_Z9ifftShiftP6float2S0_mm_param_3];
	mov.u32 	%r1, %ctaid.x;
	mov.u32 	%r2, %ntid.x;
	mov.u32 	%r3, %tid.x;
	mad.lo.s32 	%r4, %r1, %r2, %r3;
	cvt.u64.u32 	%rd1, %r4;
	mov.u32 	%r5, %ctaid.y;
	mov.u32 	%r6, %ntid.y;
	mov.u32 	%r7, %tid.y;
	mad.lo.s32 	%r8, %r5, %r6, %r7;
	cvt.u64.u32 	%rd2, %r8;
	setp.le.u64 	%p1, %rd13, %rd1;
	setp.le.u64 	%p2, %rd15, %rd2;
	or.pred  	%p3, %p1, %p2;
	@%p3 bra 	$L__BB4_8;
	shr.u64 	%rd16, %rd13, 1;
	add.s64 	%rd3, %rd16, %rd1;
	or.b64  	%rd17, %rd3, %rd13;
	and.b64  	%rd18, %rd17, -4294967296;
	setp.ne.s64 	%p4, %rd18, 0;
	@%p4 bra 	$L__BB4_3;
	cvt.u32.u64 	%r10, %rd13;
	cvt.u32.u64 	%r11, %rd3;
	rem.u32 	%r12, %r11, %r10;
	cvt.u64.u32 	%rd30, %r12;
	bra.uni 	$L__BB4_4;
$L__BB4_3:
	rem.u64 	%rd30, %rd3, %rd13;
$L__BB4_4:
	shr.u64 	%rd19, %rd15, 1;
	add.s64 	%rd7, %rd19, %rd2;
	or.b64  	%rd20, %rd7, %rd15;
	and.b64  	%rd21, %rd20, -4294967296;
	setp.ne.s64 	%p5, %rd21, 0;
	@%p5 bra 	$L__BB4_6;
	cvt.u32.u64 	%r13, %rd15;
	cvt.u32.u64 	%r14, %rd7;
	rem.u32 	%r15, %r14, %r13;
	cvt.u64.u32 	%rd31, %r15;
	bra.uni 	$L__BB4_7;
$L__BB4_6:
	rem.u64 	%rd31, %rd7, %rd15;
$L__BB4_7:
	mad.lo.s64 	%rd22, %rd13, %rd2, %rd1;
	mad.lo.s64 	%rd23, %rd31, %rd13, %rd30;
	cvta.to.global.u64 	%rd24, %rd12;
	shl.b64 	%rd25, %rd23, 3;
	add.s64 	%rd26, %rd24, %rd25;
	cvta.to.global.u64 	%rd27, %rd11;
	shl.b64 	%rd28, %rd22, 3;
	add.s64 	%rd29, %rd27, %rd28;
	ld.global.v2.f32 	{%f1, %f2}, [%rd29];
	st.global.v2.f32 	[%rd26], {%f1, %f2};
$L__BB4_8:
	ret;

}
	// .globl	_Z12accumulationPfP6float2mm
.visible .entry _Z12accumulationPfP6float2mm(
	.param .u64 .ptr .align 1 _Z12accumulationPfP6float2mm_param_0,
	.param .u64 .ptr .align 1 _Z12accumulationPfP6float2mm_param_1,
	.param .u64 _Z12accumulationPfP6float2mm_param_2,
	.param .u64 _Z12accumulationPfP6float2mm_param_3
)
{
	.reg .pred 	%p<3>;
	.reg .b32 	%r<10>;
	.reg .b32 	%f<6>;
	.reg .b64 	%rd<27>;

	ld.param.u64 	%rd3, [_Z12accumulationPfP6float2mm_param_0];
	ld.param.u64 	%rd4, [_Z12accumulationPfP6float2mm_param_1];
	ld.param.u64 	%rd7, [_Z12accumulationPfP6float2mm_param_2];
	ld.param.u64 	%rd6, [_Z12accumulationPfP6float2mm_param_3];
	mov.u32 	%r1, %ctaid.x;
	mov.u32 	%r2, %ntid.x;
	mov.u32 	%r3, %tid.x;
	mad.lo.s32 	%r4, %r1, %r2, %r3;
	cvt.u64.u32 	%rd1, %r4;
	mov.u32 	%r5, %ctaid.y;
	mov.u32 	%r6, %ntid.y;
	mov.u32 	%r7, %tid.y;
	mad.lo.s32 	%r8, %r5, %r6, %r7;
	cvt.u64.u32 	%rd2, %r8;
	max.u64 	%rd8, %rd1, %rd2;
	setp.ge.u64 	%p1, %rd8, %rd7;
	@%p1 bra 	$L__BB5_2;
	shr.u64 	%rd9, %rd6, 1;
	mul.lo.s64 	%rd10, %rd6, %rd6;
	shr.u64 	%rd11, %rd10, 1;
	shr.u64 	%rd12, %rd7, 1;
	cvta.to.global.u64 	%rd13, %rd4;
	cvta.to.global.u64 	%rd14, %rd3;
	sub.s64 	%rd15, %rd1, %rd12;
	sub.s64 	%rd16, %rd2, %rd12;
	add.s64 	%rd17, %rd15, %rd9;
	add.s64 	%rd18, %rd17, %rd11;
	mad.lo.s64 	%rd19, %rd16, %rd6, %rd18;
	shl.b64 	%rd20, %rd19, 3;
	add.s64 	%rd21, %rd13, %rd20;
	ld.global.f32 	%f1, [%rd21];
	add.s64 	%rd22, %rd15, %rd16;
	and.b64  	%rd23, %rd22, 1;
	setp.eq.b64 	%p2, %rd23, 1;
	neg.f32 	%f2, %f1;
	selp.f32 	%f3, %f2, %f1, %p2;
	mad.lo.s64 	%rd24, %rd7, %rd2, %rd1;
	shl.b64 	%rd25, %rd24, 2;
	add.s64 	%rd26, %rd14, %rd25;
	ld.global.f32 	%f4, [%rd26];
	add.f32 	%f5, %f4, %f3;
	st.global.f32 	[%rd26], %f5;
$L__BB5_2:
	ret;

}
	// .globl	_Z7scalingPfS_mf
.visible .entry _Z7scalingPfS_mf(
	.param .u64 .ptr .align 1 _Z7scalingPfS_mf_param_0,
	.param .u64 .ptr .align 1 _Z7scalingPfS_mf_param_1,
	.param .u64 _Z7scalingPfS_mf_param_2,
	.param .f32 _Z7scalingPfS_mf_param_3
)
{
	.reg .pred 	%p<2>;
	.reg .b32 	%r<10>;
	.reg .b32 	%f<11>;
	.reg .b64 	%rd<22>;

	ld.param.u64 	%rd3, [_Z7scalingPfS_mf_param_0];
	ld.param.u64 	%rd4, [_Z7scalingPfS_mf_param_1];
	ld.param.u64 	%rd6, [_Z7scalingPfS_mf_param_2];
	ld.param.f32 	%f1, [_Z7scalingPfS_mf_param_3];
	mov.u32 	%r1, %ctaid.x;
	mov.u32 	%r2, %ntid.x;
	mov.u32 	%r3, %tid.x;
	mad.lo.s32 	%r4, %r1, %r2, %r3;
	cvt.u64.u32 	%rd1, %r4;
	mov.u32 	%r5, %ctaid.y;
	mov.u32 	%r6, %ntid.y;
	mov.u32 	%r7, %tid.y;
	mad.lo.s32 	%r8, %r5, %r6, %r7;
	cvt.u64.u32 	%rd2, %r8;
	max.u64 	%rd7, %rd1, %rd2;
	setp.ge.u64 	%p1, %rd7, %rd6;
	@%p1 bra 	$L__BB6_2;
	shr.u64 	%rd8, %rd6, 1;
	cvta.to.global.u64 	%rd9, %rd4;
	cvta.to.global.u64 	%rd10, %rd3;
	sub.s64 	%rd11, %rd1, %rd8;
	sub.s64 	%rd12, %rd2, %rd8;
	abs.s64 	%rd13, %rd11;
	shl.b64 	%rd14, %rd13, 2;
	add.s64 	%rd15, %rd9, %rd14;
	ld.global.f32 	%f2, [%rd15];
	abs.s64 	%rd16, %rd12;
	shl.b64 	%rd17, %rd16, 2;
	add.s64 	%rd18, %rd9, %rd17;
	ld.global.f32 	%f3, [%rd18];
	mul.f32 	%f4, %f2, %f3;
	mul.f32 	%f5, %f1, %f4;
	mul.f32 	%f6, %f1, %f5;
	rcp.rn.f32 	%f7, %f6;
	mad.lo.s64 	%rd19, %rd6, %rd2, %rd1;
	shl.b64 	%rd20, %rd19, 2;
	add.s64 	%rd21, %rd10, %rd20;
	ld.global.f32 	%f8, [%rd21];
	mul.f32 	%f9, %f8, %f7;
	abs.f32 	%f10, %f9;
	st.global.f32 	[%rd21], %f10;
$L__BB6_2:
	ret;

}
	// .globl	_Z12coordschangePfS_m
.visible .entry _Z12coordschangePfS_m(
	.param .u64 .ptr .align 1 _Z12coordschangePfS_m_param_0,
	.param .u64 .ptr .align 1 _Z12coordschangePfS_m_param_1,
	.param .u64 _Z12coordschangePfS_m_param_2
)
{
	.reg .pred 	%p<2>;
	.reg .b32 	%r<10>;
	.reg .b32 	%f<22>;
	.reg .b64 	%rd<18>;

	ld.param.u64 	%rd3, [_Z12coordschangePfS_m_param_0];
	ld.param.u64 	%rd4, [_Z12coordschangePfS_m_param_1];
	ld.param.u64 	%rd6, [_Z12coordschangePfS_m_param_2];
	mov.u32 	%r1, %ctaid.x;
	mov.u32 	%r2, %ntid.x;
	mov.u32 	%r3, %tid.x;
	mad.lo.s32 	%r4, %r1, %r2, %r3;
	cvt.u64.u32 	%rd1, %r4;
	mov.u32 	%r5, %ctaid.y;
	mov.u32 	%r6, %ntid.y;
	mov.u32 	%r7, %tid.y;
	mad.lo.s32 	%r8, %r5, %r6, %r7;
	cvt.u64.u32 	%rd2, %r8;
	max.u64 	%rd7, %rd1, %rd2;
	setp.ge.u64 	%p1, %rd7, %rd6;
	@%p1 bra 	$L__BB7_2;
	cvta.to.global.u64 	%rd8, %rd4;
	cvta.to.global.u64 	%rd9, %rd3;
	shr.u64 	%rd10, %rd6, 63;
	add.s64 	%rd11, %rd6, %rd10;
	shr.s64 	%rd12, %rd11, 1;
	ld.global.f32 	%f1, [%rd8];
	sub.s64 	%rd13, %rd1, %rd12;
	cvt.rn.f32.s64 	%f2, %rd13;
	ld.global.f32 	%f3, [%rd8+12];
	sub.s64 	%rd14, %rd2, %rd12;
	cvt.rn.f32.s64 	%f4, %rd14;
	mul.f32 	%f5, %f3, %f4;
	mul.f32 	%f6, %f1, %f2;
	sub.f32 	%f7, %f5, %f6;
	ld.global.f32 	%f8, [%rd8+32];
	abs.f32 	%f9, %f8;
	div.rn.f32 	%f10, %f7, %f9;
	cvt.rn.f32.s64 	%f11, %rd12;
	add.f32 	%f12, %f10, %f11;
	mad.lo.s64 	%rd15, %rd6, %rd1, %rd2;
	shl.b64 	%rd16, %rd15, 3;
	add.s64 	%rd17, %rd9, %rd16;
	st.global.f32 	[%rd17], %f12;
	ld.global.f32 	%f13, [%rd8+4];
	ld.global.f32 	%f14, [%rd8+16];
	mul.f32 	%f15, %f14, %f4;
	mul.f32 	%f16, %f13, %f2;
	sub.f32 	%f17, %f15, %f16;
	ld.global.f32 	%f18, [%rd8+32];
	abs.f32 	%f19, %f18;
	div.rn.f32 	%f20, %f17, %f19;
	add.f32 	%f21, %f20, %f11;
	st.global.f32 	[%rd17+4], %f21;
$L__BB7_2:
	ret;

}
	// .globl	_Z11finalinterpPfS_S_m
.visible .entry _Z11finalinterpPfS_S_m(
	.param .u64 .ptr .align 1 _Z11finalinterpPfS_S_m_param_0,
	.param .u64 .ptr .align 1 _Z11finalinterpPfS_S_m_param_1,
	.param .u64 .ptr .align 1 _Z11finalinterpPfS_S_m_param_2,
	.param .u64 _Z11finalinterpPfS_S_m_param_3
)
{
	.reg .pred 	%p<7>;
	.reg .b32 	%r<10>;
	.reg .b32 	%f<60>;
	.reg .b64 	%rd<36>;

	ld.param.u64 	%rd4, [_Z11finalinterpPfS_S_m_param_0];
	ld.param.u64 	%rd5, [_Z11finalinterpPfS_S_m_param_1];
	ld.param.u64 	%rd6, [_Z11finalinterpPfS_S_m_param_2];
	ld.param.u64 	%rd8, [_Z11finalinterpPfS_S_m_param_3];
	mov.u32 	%r1, %ctaid.x;
	mov.u32 	%r2, %ntid.x;
	mov.u32 	%r3, %tid.x;
	mad.lo.s32 	%r4, %r1, %r2, %r3;
	cvt.u64.u32 	%rd1, %r4;
	mov.u32 	%r5, %ctaid.y;
	mov.u32 	%r6, %ntid.y;
	mov.u32 	%r7, %tid.y;
	mad.lo.s32 	%r8, %r5, %r6, %r7;
	cvt.u64.u32 	%rd2, %r8;
	shr.u64 	%rd3, %rd8, 1;
	max.u64 	%rd9, %rd1, %rd2;
	setp.ge.u64 	%p1, %rd9, %rd8;
	@%p1 bra 	$L__BB8_3;
	cvta.to.global.u64 	%rd10, %rd4;
	mad.lo.s64 	%rd11, %rd8, %rd1, %rd2;
	shl.b64 	%rd12, %rd11, 3;
	add.s64 	%rd13, %rd10, %rd12;
	ld.global.f32 	%f3, [%rd13];
	cvt.rn.f32.u64 	%f4, %rd3;
	sub.f32 	%f1, %f3, %f4;
	ld.global.f32 	%f5, [%rd13+4];
	sub.f32 	%f2, %f5, %f4;
	abs.f32 	%f6, %f1;
	add.s64 	%rd14, %rd3, -1;
	cvt.rn.f32.u64 	%f7, %rd14;
	setp.geu.f32 	%p2, %f6, %f7;
	abs.f32 	%f9, %f2;
	setp.geu.f32 	%p3, %f9, %f7;
	or.pred  	%p4, %p2, %p3;
	@%p4 bra 	$L__BB8_3;
	cvta.to.global.u64 	%rd15, %rd6;
	mad.lo.s64 	%rd16, %rd3, %rd8, %rd3;
	cvt.rn.f32.u64 	%f11, %rd16;
	setp.lt.f32 	%p5, %f2, 0f00000000;
	neg.f32 	%f12, %f2;
	cvt.rpi.f32.f32 	%f13, %f12;
	neg.f32 	%f14, %f13;
	cvt.rmi.f32.f32 	%f15, %f2;
	selp.f32 	%f16, %f14, %f15, %p5;
	cvt.rn.f32.u64 	%f17, %rd8;
	fma.rn.f32 	%f18, %f16, %f17, %f11;
	setp.lt.f32 	%p6, %f1, 0f00000000;
	neg.f32 	%f19, %f1;
	cvt.rpi.f32.f32 	%f20, %f19;
	neg.f32 	%f21, %f20;
	cvt.rmi.f32.f32 	%f22, %f1;
	selp.f32 	%f23, %f21, %f22, %p6;
	add.f32 	%f24, %f23, %f18;
	cvt.rzi.s64.f32 	%rd17, %f24;
	shl.b64 	%rd18, %rd17, 2;
	add.s64 	%rd19, %rd15, %rd18;
	mov.f32 	%f25, 0f3F800000;
	sub.f32 	%f26, %f25, %f1;
	add.f32 	%f27, %f26, %f23;
	sub.f32 	%f28, %f25, %f2;
	add.f32 	%f29, %f28, %f16;
	mul.f32 	%f30, %f27, %f29;
	sub.s64 	%rd20, %rd2, %rd3;
	sub.s64 	%rd21, %rd1, %rd3;
	mad.lo.s64 	%rd22, %rd20, %rd8, %rd21;
	add.s64 	%rd23, %rd22, %rd16;
	cvta.to.global.u64 	%rd24, %rd5;
	shl.b64 	%rd25, %rd23, 2;
	add.s64 	%rd26, %rd24, %rd25;
	ld.global.f32 	%f31, [%rd26];
	mul.f32 	%f32, %f30, %f31;
	atom.global.add.f32 	%f33, [%rd19], %f32;
	cvt.rmi.f32.f32 	%f34, %f12;
	neg.f32 	%f35, %f34;
	cvt.rpi.f32.f32 	%f36, %f2;
	selp.f32 	%f37, %f35, %f36, %p5;
	fma.rn.f32 	%f38, %f37, %f17, %f11;
	add.f32 	%f39, %f23, %f38;
	cvt.rzi.s64.f32 	%rd27, %f39;
	shl.b64 	%rd28, %rd27, 2;
	add.s64 	%rd29, %rd15, %rd28;
	sub.f32 	%f40, %f2, %f16;
	mul.f32 	%f41, %f27, %f40;
	ld.global.f32 	%f42, [%rd26];
	mul.f32 	%f43, %f41, %f42;
	atom.global.add.f32 	%f44, [%rd29], %f43;
	cvt.rmi.f32.f32 	%f45, %f19;
	neg.f32 	%f46, %f45;
	cvt.rpi.f32.f32 	%f47, %f1;
	selp.f32 	%f48, %f46, %f47, %p6;
	add.f32 	%f49, %f48, %f18;
	cvt.rzi.s64.f32 	%rd30, %f49;
	shl.b64 	%rd31, %rd30, 2;
	add.s64 	%rd32, %rd15, %rd31;
	sub.f32 	%f50, %f1, %f23;
	mul.f32 	%f51, %f50, %f29;
	ld.global.f32 	%f52, [%rd26];
	mul.f32 	%f53, %f51, %f52;
	atom.global.add.f32 	%f54, [%rd32], %f53;
	add.f32 	%f55, %f48, %f38;
	cvt.rzi.s64.f32 	%rd33, %f55;
	shl.b64 	%rd34, %rd33, 2;
	add.s64 	%rd35, %rd15, %rd34;
	mul.f32 	%f56, %f50, %f40;
	ld.global.f32 	%f57, [%rd26];
	mul.f32 	%f58, %f56, %f57;
	atom.global.add.f32 	%f59, [%rd35], %f58;
$L__BB8_3:
	ret;

}


// ===== COMPILED SASS (sm_100) =====

	.target	sm_100

	.elftype	@"ET_EXEC"


//--------------------- .note.nv.tkinfo           --------------------------
	.section	.note.nv.tkinfo,"",@"SHT_NOTE"
	.sectionflags	@"SHF_NOTE_NV_TKINFO"
	.tkinfo
        /*0018*/ 	.word	0x00000002
        /*0030*/ 	.string	""
        /*0030*/ 	.string	"ptxas"
        /*0030*/ 	.string	"Cuda compilation tools, release 13.0, V13.0.88"
        /*0030*/ 	.string	"Build cuda_13.0.r13.0/compiler.36424714_0"
        /*0030*/ 	.string	"-arch sm_100 -m 64 "



//--------------------- .note.nv.cuinfo           --------------------------
	.section	.note.nv.cuinfo,"",@"SHT_NOTE"
	.sectionflags	@"SHF_NOTE_NV_CUINFO"
        /*0018*/ 	.short	0x0002
        /*001a*/ 	.short	0x0064
        /*001c*/ 	.short	0x0082
	.zero		2


//--------------------- .nv.info                  --------------------------
	.section	.nv.info,"",@"SHT_CUDA_INFO"
	.align	4


	//----- nvinfo : EIATTR_REGCOUNT
	.align		4
        /*0000*/ 	.byte	0x04, 0x2f
        /*0002*/ 	.short	(.L_5 - .L_4)
	.align		4
.L_4:
        /*0004*/ 	.word	index@(_Z14convolveKernelPfmmf)
        /*0008*/ 	.word	0x00000016


	//----- nvinfo : EIATTR_FRAME_SIZE
	.align		4
.L_5:
        /*000c*/ 	.byte	0x04, 0x11
        /*000e*/ 	.short	(.L_7 - .L_6)
	.align		4
.L_6:
        /*0010*/ 	.word	index@($__internal_6_$__cuda_sm3x_div_rn_noftz_f32_slowpath)
        /*0014*/ 	.word	0x00000020


	//----- nvinfo : EIATTR_FRAME_SIZE
	.align		4
.L_7:
        /*0018*/ 	.byte	0x04, 0x11
        /*001a*/ 	.short	(.L_9 - .L_8)
	.align		4
.L_8:
        /*001c*/ 	.word	index@(_Z14convolveKernelPfmmf)
        /*0020*/ 	.word	0x00000020


	//----- nvinfo : EIATTR_REGCOUNT
	.align		4
.L_9:
        /*0024*/ 	.byte	0x04, 0x2f
        /*0026*/ 	.short	(.L_11 - .L_10)
	.align		4
.L_10:
        /*0028*/ 	.word	index@(_Z18computeVisWeightedPfS_mf)
        /*002c*/ 	.word	0x00000013


	//----- nvinfo : EIATTR_FRAME_SIZE
	.align		4
.L_11:
        /*0030*/ 	.byte	0x04, 0x11
        /*0032*/ 	.short	(.L_13 - .L_12)
	.align		4
.L_12:
        /*0034*/ 	.word	index@($__internal_5_$__cuda_sm3x_div_rn_noftz_f32_slowpath)
        /*0038*/ 	.word	0x00000000


	//----- nvinfo : EIATTR_FRAME_SIZE
	.align		4
.L_13:
        /*003c*/ 	.byte	0x04, 0x11
        /*003e*/ 	.short	(.L_15 - .L_14)
	.align		4
.L_14:
        /*0040*/ 	.word	index@(_Z18computeVisWeightedPfS_mf)
        /*0044*/ 	.word	0x00000000


	//----- nvinfo : EIATTR_REGCOUNT
	.align		4
.L_15:
        /*0048*/ 	.byte	0x04, 0x2f
        /*004a*/ 	.short	(.L_17 - .L_16)
	.align		4
.L_16:
        /*004c*/ 	.word	index@(_Z8griddingPfS_S_S_S_ffmm)
        /*0050*/ 	.word	0x00000028


	//----- nvinfo : EIATTR_FRAME_SIZE
	.align		4
.L_17:
        /*0054*/ 	.byte	0x04, 0x11
        /*0056*/ 	.short	(.L_19 - .L_18)
	.align		4
.L_18:
        /*0058*/ 	.word	index@($__internal_4_$__cuda_sm3x_div_rn_noftz_f32_slowpath)
        /*005c*/ 	.word	0x00000080


	//----- nvinfo : EIATTR_FRAME_SIZE
	.align		4
.L_19:
        /*0060*/ 	.byte	0x04, 0x11
        /*0062*/ 	.short	(.L_21 - .L_20)
	.align		4
.L_20:
        /*0064*/ 	.word	index@($__internal_3_$__cuda_sm20_sqrt_rn_f32_slowpath)
        /*0068*/ 	.word	0x00000080


	//----- nvinfo : EIATTR_FRAME_SIZE
	.align		4
.L_21:
        /*006c*/ 	.byte	0x04, 0x11
        /*006e*/ 	.short	(.L_23 - .L_22)
	.align		4
.L_22:
        /*0070*/ 	.word	index@(_Z8griddingPfS_S_S_S_ffmm)
        /*0074*/ 	.word	0x00000080


	//----- nvinfo : EIATTR_REGCOUNT
	.align		4
.L_23:
        /*0078*/ 	.byte	0x04, 0x2f
        /*007a*/ 	.short	(.L_25 - .L_24)
	.align		4
.L_24:
        /*007c*/ 	.word	index@(_Z16combineToComplexPfS_P6float2m)
        /*0080*/ 	.word	0x0000000a


	//----- nvinfo : EIATTR_FRAME_SIZE
	.align		4
.L_25:
        /*0084*/ 	.byte	0x04, 0x11
        /*0086*/ 	.short	(.L_27 - .L_26)
	.align		4
.L_26:
        /*0088*/ 	.word	index@(_Z16combineToComplexPfS_P6float2m)
        /*008c*/ 	.word	0x00000000


	//----- nvinfo : EIATTR_REGCOUNT
	.align		4
.L_27:
        /*0090*/ 	.byte	0x04, 0x2f
        /*0092*/ 	.short	(.L_29 - .L_28)
	.align		4
.L_28:
        /*0094*/ 	.word	index@(_Z9ifftShiftP6float2S0_mm)
        /*0098*/ 	.word	0x00000018


	//----- nvinfo : EIATTR_FRAME_SIZE
	.align		4
.L_29:
        /*009c*/ 	.byte	0x04, 0x11
        /*009e*/ 	.short	(.L_31 - .L_30)
	.align		4
.L_30:
        /*00a0*/ 	.word	index@($__internal_2_$__cuda_sm20_rem_u64)
        /*00a4*/ 	.word	0x00000000


	//----- nvinfo : EIATTR_FRAME_SIZE
	.align		4
.L_31:
        /*00a8*/ 	.byte	0x04, 0x11
        /*00aa*/ 	.short	(.L_33 - .L_32)
	.align		4
.L_32:
        /*00ac*/ 	.word	index@(_Z9ifftShiftP6float2S0_mm)
        /*00b0*/ 	.word	0x00000000


	//----- nvinfo : EIATTR_REGCOUNT
	.align		4
.L_33:
        /*00b4*/ 	.byte	0x04, 0x2f
        /*00b6*/ 	.short	(.L_35 - .L_34)
	.align		4
.L_34:
        /*00b8*/ 	.word	index@(_Z12accumulationPfP6float2mm)
        /*00bc*/ 	.word	0x00000010


	//----- nvinfo : EIATTR_FRAME_SIZE
	.align		4
.L_35:
        /*00c0*/ 	.byte	0x04, 0x11
        /*00c2*/ 	.short	(.L_37 - .L_36)
	.align		4
.L_36:
        /*00c4*/ 	.word	index@(_Z12accumulationPfP6float2mm)
        /*00c8*/ 	.word	0x00000000


	//----- nvinfo : EIATTR_REGCOUNT
	.align		4
.L_37:
        /*00cc*/ 	.byte	0x04, 0x2f
        /*00ce*/ 	.short	(.L_39 - .L_38)
	.align		4
.L_38:
        /*00d0*/ 	.word	index@(_Z7scalingPfS_mf)
        /*00d4*/ 	.word	0x00000010


	//----- nvinfo : EIATTR_FRAME_SIZE
	.align		4
.L_39:
        /*00d8*/ 	.byte	0x04, 0x11
        /*00da*/ 	.short	(.L_41 - .L_40)
	.align		4
.L_40:
        /*00dc*/ 	.word	index@($__internal_1_$__cuda_sm20_rcp_rn_f32_slowpath)
        /*00e0*/ 	.word	0x00000000


	//----- nvinfo : EIATTR_FRAME_SIZE
	.align		4
.L_41:
        /*00e4*/ 	.byte	0x04, 0x11
        /*00e6*/ 	.short	(.L_43 - .L_42)
	.align		4
.L_42:
        /*00e8*/ 	.word	index@(_Z7scalingPfS_mf)
        /*00ec*/ 	.word	0x00000000


	//----- nvinfo : EIATTR_REGCOUNT
	.align		4
.L_43:
        /*00f0*/ 	.byte	0x04, 0x2f
        /*00f2*/ 	.short	(.L_45 - .L_44)
	.align		4
.L_44:
        /*00f4*/ 	.word	index@(_Z12coordschangePfS_m)
        /*00f8*/ 	.word	0x00000014


	//----- nvinfo : EIATTR_FRAME_SIZE
	.align		4
.L_45:
        /*00fc*/ 	.byte	0x04, 0x11
        /*00fe*/ 	.short	(.L_47 - .L_46)
	.align		4
.L_46:
        /*0100*/ 	.word	index@($__internal_0_$__cuda_sm3x_div_rn_noftz_f32_slowpath)
        /*0104*/ 	.word	0x00000000


	//----- nvinfo : EIATTR_FRAME_SIZE
	.align		4
.L_47:
        /*0108*/ 	.byte	0x04, 0x11
        /*010a*/ 	.short	(.L_49 - .L_48)
	.align		4
.L_48:
        /*010c*/ 	.word	index@(_Z12coordschangePfS_m)
        /*0110*/ 	.word	0x00000000


	//----- nvinfo : EIATTR_REGCOUNT
	.align		4
.L_49:
        /*0114*/ 	.byte	0x04, 0x2f
        /*0116*/ 	.short	(.L_51 - .L_50)
	.align		4
.L_50:
        /*0118*/ 	.word	index@(_Z11finalinterpPfS_S_m)
        /*011c*/ 	.word	0x00000016


	//----- nvinfo : EIATTR_FRAME_SIZE
	.align		4
.L_51:
        /*0120*/ 	.byte	0x04, 0x11
        /*0122*/ 	.short	(.L_53 - .L_52)
	.align		4
.L_52:
        /*0124*/ 	.word	index@(_Z11finalinterpPfS_S_m)
        /*0128*/ 	.word	0x00000000


	//----- nvinfo : EIATTR_MIN_STACK_SIZE
	.align		4
.L_53:
        /*012c*/ 	.byte	0x04, 0x12
        /*012e*/ 	.short	(.L_55 - .L_54)
	.align		4
.L_54:
        /*0130*/ 	.word	index@(_Z11finalinterpPfS_S_m)
        /*0134*/ 	.word	0x00000000


	//----- nvinfo : EIATTR_MIN_STACK_SIZE
	.align		4
.L_55:
        /*0138*/ 	.byte	0x04, 0x12
        /*013a*/ 	.short	(.L_57 - .L_56)
	.align		4
.L_56:
        /*013c*/ 	.word	index@(_Z12coordschangePfS_m)
        /*0140*/ 	.word	0x00000000


	//----- nvinfo : EIATTR_MIN_STACK_SIZE
	.align		4
.L_57:
        /*0144*/ 	.byte	0x04, 0x12
        /*0146*/ 	.short	(.L_59 - .L_58)
	.align		4
.L_58:
        /*0148*/ 	.word	index@(_Z7scalingPfS_mf)
        /*014c*/ 	.word	0x00000000


	//----- nvinfo : EIATTR_MIN_STACK_SIZE
	.align		4
.L_59:
        /*0150*/ 	.byte	0x04, 0x12
        /*0152*/ 	.short	(.L_61 - .L_60)
	.align		4
.L_60:
        /*0154*/ 	.word	index@(_Z12accumulationPfP6float2mm)
        /*0158*/ 	.word	0x00000000


	//----- nvinfo : EIATTR_MIN_STACK_SIZE
	.align		4
.L_61:
        /*015c*/ 	.byte	0x04, 0x12
        /*015e*/ 	.short	(.L_63 - .L_62)
	.align		4
.L_62:
        /*0160*/ 	.word	index@(_Z9ifftShiftP6float2S0_mm)
        /*0164*/ 	.word	0x00000000


	//----- nvinfo : EIATTR_MIN_STACK_SIZE
	.align		4
.L_63:
        /*0168*/ 	.byte	0x04, 0x12
        /*016a*/ 	.short	(.L_65 - .L_64)
	.align		4
.L_64:
        /*016c*/ 	.word	index@(_Z16combineToComplexPfS_P6float2m)
        /*0170*/ 	.word	0x00000000


	//----- nvinfo : EIATTR_MIN_STACK_SIZE
	.align		4
.L_65:
        /*0174*/ 	.byte	0x04, 0x12
        /*0176*/ 	.short	(.L_67 - .L_66)
	.align		4
.L_66:
        /*0178*/ 	.word	index@(_Z8griddingPfS_S_S_S_ffmm)
        /*017c*/ 	.word	0x00000080


	//----- nvinfo : EIATTR_MIN_STACK_SIZE
	.align		4
.L_67:
        /*0180*/ 	.byte	0x04, 0x12
        /*0182*/ 	.short	(.L_69 - .L_68)
	.align		4
.L_68:
        /*0184*/ 	.word	index@(_Z18computeVisWeightedPfS_mf)
        /*0188*/ 	.word	0x00000000


	//----- nvinfo : EIATTR_MIN_STACK_SIZE
	.align		4
.L_69:
        /*018c*/ 	.byte	0x04, 0x12
        /*018e*/ 	.short	(.L_71 - .L_70)
	.align		4
.L_70:
        /*0190*/ 	.word	index@(_Z14convolveKernelPfmmf)
        /*0194*/ 	.word	0x00000020
.L_71:


//--------------------- .nv.compat                --------------------------
	.section	.nv.compat,"",@"SHT_CUDA_COMPAT_INFO"
	.align	4
        /*0000*/ 	.byte	0x02, 0x09, 0x00, 0x00, 0x02, 0x02, 0x01, 0x00, 0x02, 0x05, 0x05, 0x00, 0x03, 0x07, 0x01, 0x01
        /*0010*/ 	.byte	0x02, 0x03, 0x00, 0x00, 0x02, 0x06, 0x01, 0x00, 0x04, 0x0b, 0x08, 0x00, 0x01, 0x00, 0x00, 0x00
        /*0020*/ 	.byte	0x00, 0x00, 0x00, 0x00


//--------------------- .nv.info._Z11finalinterpPfS_S_m --------------------------
	.section	.nv.info._Z11finalinterpPfS_S_m,"",@"SHT_CUDA_INFO"
	.sectionflags	@""
	.align	4


	//----- nvinfo : EIATTR_CUDA_API_VERSION
	.align		4
        /*0000*/ 	.byte	0x04, 0x37
        /*0002*/ 	.short	(.L_73 - .L_72)
.L_72:
        /*0004*/ 	.word	0x00000082


	//----- nvinfo : EIATTR_KPARAM_INFO
	.align		4
.L_73:
        /*0008*/ 	.byte	0x04, 0x17
        /*000a*/ 	.short	(.L_75 - .L_74)
.L_74:
        /*000c*/ 	.word	0x00000000
        /*0010*/ 	.short	0x0003
        /*0012*/ 	.short	0x0018
        /*0014*/ 	.byte	0x00, 0xf0, 0x21, 0x00


	//----- nvinfo : EIATTR_KPARAM_INFO
	.align		4
.L_75:
        /*0018*/ 	.byte	0x04, 0x17
        /*001a*/ 	.short	(.L_77 - .L_76)
.L_76:
        /*001c*/ 	.word	0x00000000
        /*0020*/ 	.short	0x0002
        /*0022*/ 	.short	0x0010
        /*0024*/ 	.byte	0x00, 0xf5, 0x21, 0x00


	//----- nvinfo : EIATTR_KPARAM_INFO
	.align		4
.L_77:
        /*0028*/ 	.byte	0x04, 0x17
        /*002a*/ 	.short	(.L_79 - .L_78)
.L_78:
        /*002c*/ 	.word	0x00000000
        /*0030*/ 	.short	0x0001
        /*0032*/ 	.short	0x0008
        /*0034*/ 	.byte	0x00, 0xf5, 0x21, 0x00


	//----- nvinfo : EIATTR_KPARAM_INFO
	.align		4
.L_79:
        /*0038*/ 	.byte	0x04, 0x17
        /*003a*/ 	.short	(.L_81 - .L_80)
.L_80:
        /*003c*/ 	.word	0x00000000
        /*0040*/ 	.short	0x0000
        /*0042*/ 	.short	0x0000
        /*0044*/ 	.byte	0x00, 0xf5, 0x21, 0x00


	//----- nvinfo : EIATTR_SPARSE_MMA_MASK
	.align		4
.L_81:
        /*0048*/ 	.byte	0x03, 0x50
        /*004a*/ 	.short	0x0000


	//----- nvinfo : EIATTR_MAXREG_COUNT
	.align		4
        /*004c*/ 	.byte	0x03, 0x1b
        /*004e*/ 	.short	0x00ff


	//----- nvinfo : EIATTR_MERCURY_ISA_VERSION
	.align		4
        /*0050*/ 	.byte	0x03, 0x5f
        /*0052*/ 	.short	0x0101


	//----- nvinfo : EIATTR_VRC_CTA_INIT_COUNT
	.align		4
        /*0054*/ 	.byte	0x02, 0x4a
	.zero		1
	.zero		1


	//----- nvinfo : EIATTR_EXIT_INSTR_OFFSETS
	.align		4
        /*0058*/ 	.byte	0x04, 0x1c
        /*005a*/ 	.short	(.L_83 - .L_82)


	//   ....[0]....
.L_82:
        /*005c*/ 	.word	0x000000f0


	//   ....[1]....
        /*0060*/ 	.word	0x00000230


	//   ....[2]....
        /*0064*/ 	.word	0x000006e0


	//----- nvinfo : EIATTR_CBANK_PARAM_SIZE
	.align		4
.L_83:
        /*0068*/ 	.byte	0x03, 0x19
        /*006a*/ 	.short	0x0020


	//----- nvinfo : EIATTR_PARAM_CBANK
	.align		4
        /*006c*/ 	.byte	0x04, 0x0a
        /*006e*/ 	.short	(.L_85 - .L_84)
	.align		4
.L_84:
        /*0070*/ 	.word	index@(.nv.constant0._Z11finalinterpPfS_S_m)
        /*0074*/ 	.short	0x0380
        /*0076*/ 	.short	0x0020


	//----- nvinfo : EIATTR_SW_WAR
	.align		4
.L_85:
        /*0078*/ 	.byte	0x04, 0x36
        /*007a*/ 	.short	(.L_87 - .L_86)
.L_86:
        /*007c*/ 	.word	0x00000008
.L_87:


//--------------------- .nv.info._Z12coordschangePfS_m --------------------------
	.section	.nv.info._Z12coordschangePfS_m,"",@"SHT_CUDA_INFO"
	.sectionflags	@""
	.align	4


	//----- nvinfo : EIATTR_CUDA_API_VERSION
	.align		4
        /*0000*/ 	.byte	0x04, 0x37
        /*0002*/ 	.short	(.L_89 - .L_88)
.L_88:
        /*0004*/ 	.word	0x00000082


	//----- nvinfo : EIATTR_KPARAM_INFO
	.align		4
.L_89:
        /*0008*/ 	.byte	0x04, 0x17
        /*000a*/ 	.short	(.L_91 - .L_90)
.L_90:
        /*000c*/ 	.word	0x00000000
        /*0010*/ 	.short	0x0002
        /*0012*/ 	.short	0x0010
        /*0014*/ 	.byte	0x00, 0xf0, 0x21, 0x00


	//----- nvinfo : EIATTR_KPARAM_INFO
	.align		4
.L_91:
        /*0018*/ 	.byte	0x04, 0x17
        /*001a*/ 	.short	(.L_93 - .L_92)
.L_92:
        /*001c*/ 	.word	0x00000000
        /*0020*/ 	.short	0x0001
        /*0022*/ 	.short	0x0008
        /*0024*/ 	.byte	0x00, 0xf5, 0x21, 0x00


	//----- nvinfo : EIATTR_KPARAM_INFO
	.align		4
.L_93:
        /*0028*/ 	.byte	0x04, 0x17
        /*002a*/ 	.short	(.L_95 - .L_94)
.L_94:
        /*002c*/ 	.word	0x00000000
        /*0030*/ 	.short	0x0000
        /*0032*/ 	.short	0x0000
        /*0034*/ 	.byte	0x00, 0xf5, 0x21, 0x00


	//----- nvinfo : EIATTR_SPARSE_MMA_MASK
	.align		4
.L_95:
        /*0038*/ 	.byte	0x03, 0x50
        /*003a*/ 	.short	0x0000


	//----- nvinfo : EIATTR_MAXREG_COUNT
	.align		4
        /*003c*/ 	.byte	0x03, 0x1b
        /*003e*/ 	.short	0x00ff


	//----- nvinfo : EIATTR_MERCURY_ISA_VERSION
	.align		4
        /*0040*/ 	.byte	0x03, 0x5f
        /*0042*/ 	.short	0x0101


	//----- nvinfo : EIATTR_VRC_CTA_INIT_COUNT
	.align		4
        /*0044*/ 	.byte	0x02, 0x4a
	.zero		1
	.zero		1


	//----- nvinfo : EIATTR_EXIT_INSTR_OFFSETS
	.align		4
        /*0048*/ 	.byte	0x04, 0x1c
        /*004a*/ 	.short	(.L_97 - .L_96)


	//   ....[0]....
.L_96:
        /*004c*/ 	.word	0x000000f0


	//   ....[1]....
        /*0050*/ 	.word	0x000004d0


	//----- nvinfo : EIATTR_CRS_STACK_SIZE
	.align		4
.L_97:
        /*0054*/ 	.byte	0x04, 0x1e
        /*0056*/ 	.short	(.L_99 - .L_98)
.L_98:
        /*0058*/ 	.word	0x00000000


	//----- nvinfo : EIATTR_CBANK_PARAM_SIZE
	.align		4
.L_99:
        /*005c*/ 	.byte	0x03, 0x19
        /*005e*/ 	.short	0x0018


	//----- nvinfo : EIATTR_PARAM_CBANK
	.align		4
        /*0060*/ 	.byte	0x04, 0x0a
        /*0062*/ 	.short	(.L_101 - .L_100)
	.align		4
.L_100:
        /*0064*/ 	.word	index@(.nv.constant0._Z12coordschangePfS_m)
        /*0068*/ 	.short	0x0380
        /*006a*/ 	.short	0x0018


	//----- nvinfo : EIATTR_SW_WAR
	.align		4
.L_101:
        /*006c*/ 	.byte	0x04, 0x36
        /*006e*/ 	.short	(.L_103 - .L_102)
.L_102:
        /*0070*/ 	.word	0x00000008
.L_103:


//--------------------- .nv.info._Z7scalingPfS_mf --------------------------
	.section	.nv.info._Z7scalingPfS_mf,"",@"SHT_CUDA_INFO"
	.sectionflags	@""
	.align	4


	//----- nvinfo : EIATTR_CUDA_API_VERSION
	.align		4
        /*0000*/ 	.byte	0x04, 0x37
        /*0002*/ 	.short	(.L_105 - .L_104)
.L_104:
        /*0004*/ 	.word	0x00000082


	//----- nvinfo : EIATTR_KPARAM_INFO
	.align		4
.L_105:
        /*0008*/ 	.byte	0x04, 0x17
        /*000a*/ 	.short	(.L_107 - .L_106)
.L_106:
        /*000c*/ 	.word	0x00000000
        /*0010*/ 	.short	0x0003
        /*0012*/ 	.short	0x0018
        /*0014*/ 	.byte	0x00, 0xf0, 0x11, 0x00


	//----- nvinfo : EIATTR_KPARAM_INFO
	.align		4
.L_107:
        /*0018*/ 	.byte	0x04, 0x17
        /*001a*/ 	.short	(.L_109 - .L_108)
.L_108:
        /*001c*/ 	.word	0x00000000
        /*0020*/ 	.short	0x0002
        /*0022*/ 	.short	0x0010
        /*0024*/ 	.byte	0x00, 0xf0, 0x21, 0x00


	//----- nvinfo : EIATTR_KPARAM_INFO
	.align		4
.L_109:
        /*0028*/ 	.byte	0x04, 0x17
        /*002a*/ 	.short	(.L_111 - .L_110)
.L_110:
        /*002c*/ 	.word	0x00000000
        /*0030*/ 	.short	0x0001
        /*0032*/ 	.short	0x0008
        /*0034*/ 	.byte	0x00, 0xf5, 0x21, 0x00


	//----- nvinfo : EIATTR_KPARAM_INFO
	.align		4
.L_111:
        /*0038*/ 	.byte	0x04, 0x17
        /*003a*/ 	.short	(.L_113 - .L_112)
.L_112:
        /*003c*/ 	.word	0x00000000
        /*0040*/ 	.short	0x0000
        /*0042*/ 	.short	0x0000
        /*0044*/ 	.byte	0x00, 0xf5, 0x21, 0x00


	//----- nvinfo : EIATTR_SPARSE_MMA_MASK
	.align		4
.L_113:
        /*0048*/ 	.byte	0x03, 0x50
        /*004a*/ 	.short	0x0000


	//----- nvinfo : EIATTR_MAXREG_COUNT
	.align		4
        /*004c*/ 	.byte	0x03, 0x1b
        /*004e*/ 	.short	0x00ff


	//----- nvinfo : EIATTR_MERCURY_ISA_VERSION
	.align		4
        /*0050*/ 	.byte	0x03, 0x5f
        /*0052*/ 	.short	0x0101


	//----- nvinfo : EIATTR_VRC_CTA_INIT_COUNT
	.align		4
        /*0054*/ 	.byte	0x02, 0x4a
	.zero		1
	.zero		1


	//----- nvinfo : EIATTR_EXIT_INSTR_OFFSETS
	.align		4
        /*0058*/ 	.byte	0x04, 0x1c
        /*005a*/ 	.short	(.L_115 - .L_114)


	//   ....[0]....
.L_114:
        /*005c*/ 	.word	0x000000f0


	//   ....[1]....
        /*0060*/ 	.word	0x00000450


	//----- nvinfo : EIATTR_CRS_STACK_SIZE
	.align		4
.L_115:
        /*0064*/ 	.byte	0x04, 0x1e
        /*0066*/ 	.short	(.L_117 - .L_116)
.L_116:
        /*0068*/ 	.word	0x00000000


	//----- nvinfo : EIATTR_CBANK_PARAM_SIZE
	.align		4
.L_117:
        /*006c*/ 	.byte	0x03, 0x19
        /*006e*/ 	.short	0x001c


	//----- nvinfo : EIATTR_PARAM_CBANK
	.align		4
        /*0070*/ 	.byte	0x04, 0x0a
        /*0072*/ 	.short	(.L_119 - .L_118)
	.align		4
.L_118:
        /*0074*/ 	.word	index@(.nv.constant0._Z7scalingPfS_mf)
        /*0078*/ 	.short	0x0380
        /*007a*/ 	.short	0x001c


	//----- nvinfo : EIATTR_SW_WAR
	.align		4
.L_119:
        /*007c*/ 	.byte	0x04, 0x36
        /*007e*/ 	.short	(.L_121 - .L_120)
.L_120:
        /*0080*/ 	.word	0x00000008
.L_121:


//--------------------- .nv.info._Z12accumulationPfP6float2mm --------------------------
	.section	.nv.info._Z12accumulationPfP6float2mm,"",@"SHT_CUDA_INFO"
	.sectionflags	@""
	.align	4


	//----- nvinfo : EIATTR_CUDA_API_VERSION
	.align		4
        /*0000*/ 	.byte	0x04, 0x37
        /*0002*/ 	.short	(.L_123 - .L_122)
.L_122:
        /*0004*/ 	.word	0x00000082


	//----- nvinfo : EIATTR_KPARAM_INFO
	.align		4
.L_123:
        /*0008*/ 	.byte	0x04, 0x17
        /*000a*/ 	.short	(.L_125 - .L_124)
.L_124:
        /*000c*/ 	.word	0x00000000
        /*0010*/ 	.short	0x0003
        /*0012*/ 	.short	0x0018
        /*0014*/ 	.byte	0x00, 0xf0, 0x21, 0x00


	//----- nvinfo : EIATTR_KPARAM_INFO
	.align		4
.L_125:
        /*0018*/ 	.byte	0x04, 0x17
        /*001a*/ 	.short	(.L_127 - .L_126)
.L_126:
        /*001c*/ 	.word	0x00000000
        /*0020*/ 	.short	0x0002
        /*0022*/ 	.short	0x0010
        /*0024*/ 	.byte	0x00, 0xf0, 0x21, 0x00


	//----- nvinfo : EIATTR_KPARAM_INFO
	.align		4
.L_127:
        /*0028*/ 	.byte	0x04, 0x17
        /*002a*/ 	.short	(.L_129 - .L_128)
.L_128:
        /*002c*/ 	.word	0x00000000
        /*0030*/ 	.short	0x0001
        /*0032*/ 	.short	0x0008
        /*0034*/ 	.byte	0x00, 0xf5, 0x21, 0x00


	//----- nvinfo : EIATTR_KPARAM_INFO
	.align		4
.L_129:
        /*0038*/ 	.byte	0x04, 0x17
        /*003a*/ 	.short	(.L_131 - .L_130)
.L_130:
        /*003c*/ 	.word	0x00000000
        /*0040*/ 	.short	0x0000
        /*0042*/ 	.short	0x0000
        /*0044*/ 	.byte	0x00, 0xf5, 0x21, 0x00


	//----- nvinfo : EIATTR_SPARSE_MMA_MASK
	.align		4
.L_131:
        /*0048*/ 	.byte	0x03, 0x50
        /*004a*/ 	.short	0x0000


	//----- nvinfo : EIATTR_MAXREG_COUNT
	.align		4
        /*004c*/ 	.byte	0x03, 0x1b
        /*004e*/ 	.short	0x00ff


	//----- nvinfo : EIATTR_MERCURY_ISA_VERSION
	.align		4
        /*0050*/ 	.byte	0x03, 0x5f
        /*0052*/ 	.short	0x0101


	//----- nvinfo : EIATTR_VRC_CTA_INIT_COUNT
	.align		4
        /*0054*/ 	.byte	0x02, 0x4a
	.zero		1
	.zero		1


	//----- nvinfo : EIATTR_EXIT_INSTR_OFFSETS
	.align		4
        /*0058*/ 	.byte	0x04, 0x1c
        /*005a*/ 	.short	(.L_133 - .L_132)


	//   ....[0]....
.L_132:
        /*005c*/ 	.word	0x000000f0


	//   ....[1]....
        /*0060*/ 	.word	0x00000370


	//----- nvinfo : EIATTR_CBANK_PARAM_SIZE
	.align		4
.L_133:
        /*0064*/ 	.byte	0x03, 0x19
        /*0066*/ 	.short	0x0020


	//----- nvinfo : EIATTR_PARAM_CBANK
	.align		4
        /*0068*/ 	.byte	0x04, 0x0a
        /*006a*/ 	.short	(.L_135 - .L_134)
	.align		4
.L_134:
        /*006c*/ 	.word	index@(.nv.constant0._Z12accumulationPfP6float2mm)
        /*0070*/ 	.short	0x0380
        /*0072*/ 	.short	0x0020


	//----- nvinfo : EIATTR_SW_WAR
	.align		4
.L_135:
        /*0074*/ 	.byte	0x04, 0x36
        /*0076*/ 	.short	(.L_137 - .L_136)
.L_136:
        /*0078*/ 	.word	0x00000008
.L_137:


//--------------------- .nv.info._Z9ifftShiftP6float2S0_mm --------------------------
	.section	.nv.info._Z9ifftShiftP6float2S0_mm,"",@"SHT_CUDA_INFO"
	.sectionflags	@""
	.align	4


	//----- nvinfo : EIATTR_CUDA_API_VERSION
	.align		4
        /*0000*/ 	.byte	0x04, 0x37
        /*0002*/ 	.short	(.L_139 - .L_138)
.L_138:
        /*0004*/ 	.word	0x00000082


	//----- nvinfo : EIATTR_KPARAM_INFO
	.align		4
.L_139:
        /*0008*/ 	.byte	0x04, 0x17
        /*000a*/ 	.short	(.L_141 - .L_140)
.L_140:
        /*000c*/ 	.word	0x00000000
        /*0010*/ 	.short	0x0003
        /*0012*/ 	.short	0x0018
        /*0014*/ 	.byte	0x00, 0xf0, 0x21, 0x00


	//----- nvinfo : EIATTR_KPARAM_INFO
	.align		4
.L_141:
        /*0018*/ 	.byte	0x04, 0x17
        /*001a*/ 	.short	(.L_143 - .L_142)
.L_142:
        /*001c*/ 	.word	0x00000000
        /*0020*/ 	.short	0x0002
        /*0022*/ 	.short	0x0010
        /*0024*/ 	.byte	0x00, 0xf0, 0x21, 0x00


	//----- nvinfo : EIATTR_KPARAM_INFO
	.align		4
.L_143:
        /*0028*/ 	.byte	0x04, 0x17
        /*002a*/ 	.short	(.L_145 - .L_144)
.L_144:
        /*002c*/ 	.word	0x00000000
        /*0030*/ 	.short	0x0001
        /*0032*/ 	.short	0x0008
        /*0034*/ 	.byte	0x00, 0xf5, 0x21, 0x00


	//----- nvinfo : EIATTR_KPARAM_INFO
	.align		4
.L_145:
        /*0038*/ 	.byte	0x04, 0x17
        /*003a*/ 	.short	(.L_147 - .L_146)
.L_146:
        /*003c*/ 	.word	0x00000000
        /*0040*/ 	.short	0x0000
        /*0042*/ 	.short	0x0000
        /*0044*/ 	.byte	0x00, 0xf5, 0x21, 0x00


	//----- nvinfo : EIATTR_SPARSE_MMA_MASK
	.align		4
.L_147:
        /*0048*/ 	.byte	0x03, 0x50
        /*004a*/ 	.short	0x0000


	//----- nvinfo : EIATTR_MAXREG_COUNT
	.align		4
        /*004c*/ 	.byte	0x03, 0x1b
        /*004e*/ 	.short	0x00ff


	//----- nvinfo : EIATTR_MERCURY_ISA_VERSION
	.align		4
        /*0050*/ 	.byte	0x03, 0x5f
        /*0052*/ 	.short	0x0101


	//----- nvinfo : EIATTR_VRC_CTA_INIT_COUNT
	.align		4
        /*0054*/ 	.byte	0x02, 0x4a
	.zero		1
	.zero		1


	//----- nvinfo : EIATTR_EXIT_INSTR_OFFSETS
	.align		4
        /*0058*/ 	.byte	0x04, 0x1c
        /*005a*/ 	.short	(.L_149 - .L_148)


	//   ....[0]....
.L_148:
        /*005c*/ 	.word	0x000000e0


	//   ....[1]....
        /*0060*/ 	.word	0x000006c0


	//----- nvinfo : EIATTR_CRS_STACK_SIZE
	.align		4
.L_149:
        /*0064*/ 	.byte	0x04, 0x1e
        /*0066*/ 	.short	(.L_151 - .L_150)
.L_150:
        /*0068*/ 	.word	0x00000000


	//----- nvinfo : EIATTR_CBANK_PARAM_SIZE
	.align		4
.L_151:
        /*006c*/ 	.byte	0x03, 0x19
        /*006e*/ 	.short	0x0020


	//----- nvinfo : EIATTR_PARAM_CBANK
	.align		4
        /*0070*/ 	.byte	0x04, 0x0a
        /*0072*/ 	.short	(.L_153 - .L_152)
	.align		4
.L_152:
        /*0074*/ 	.word	index@(.nv.constant0._Z9ifftShiftP6float2S0_mm)
        /*0078*/ 	.short	0x0380
        /*007a*/ 	.short	0x0020


	//----- nvinfo : EIATTR_SW_WAR
	.align		4
.L_153:
        /*007c*/ 	.byte	0x04, 0x36
        /*007e*/ 	.short	(.L_155 - .L_154)
.L_154:
        /*0080*/ 	.word	0x00000008
.L_155:


//--------------------- .nv.info._Z16combineToComplexPfS_P6float2m --------------------------
	.section	.nv.info._Z16combineToComplexPfS_P6float2m,"",@"SHT_CUDA_INFO"
	.sectionflags	@""
	.align	4


	//----- nvinfo : EIATTR_CUDA_API_VERSION
	.align		4
        /*0000*/ 	.byte	0x04, 0x37
        /*0002*/ 	.short	(.L_157 - .L_156)
.L_156:
        /*0004*/ 	.word	0x00000082


	//----- nvinfo : EIATTR_KPARAM_INFO
	.align		4
.L_157:
        /*0008*/ 	.byte	0x04, 0x17
        /*000a*/ 	.short	(.L_159 - .L_158)
.L_158:
        /*000c*/ 	.word	0x00000000
        /*0010*/ 	.short	0x0003
        /*0012*/ 	.short	0x0018
        /*0014*/ 	.byte	0x00, 0xf0, 0x21, 0x00


	//----- nvinfo : EIATTR_KPARAM_INFO
	.align		4
.L_159:
        /*0018*/ 	.byte	0x04, 0x17
        /*001a*/ 	.short	(.L_161 - .L_160)
.L_160:
        /*001c*/ 	.word	0x00000000
        /*0020*/ 	.short	0x0002
        /*0022*/ 	.short	0x0010
        /*0024*/ 	.byte	0x00, 0xf5, 0x21, 0x00


	//----- nvinfo : EIATTR_KPARAM_INFO
	.align		4
.L_161:
        /*0028*/ 	.byte	0x04, 0x17
        /*002a*/ 	.short	(.L_163 - .L_162)
.L_162:
        /*002c*/ 	.word	0x00000000
        /*0030*/ 	.short	0x0001
        /*0032*/ 	.short	0x0008
        /*0034*/ 	.byte	0x00, 0xf5, 0x21, 0x00


	//----- nvinfo : EIATTR_KPARAM_INFO
	.align		4
.L_163:
        /*0038*/ 	.byte	0x04, 0x17
        /*003a*/ 	.short	(.L_165 - .L_164)
.L_164:
        /*003c*/ 	.word	0x00000000
        /*0040*/ 	.short	0x0000
        /*0042*/ 	.short	0x0000
        /*0044*/ 	.byte	0x00, 0xf5, 0x21, 0x00


	//----- nvinfo : EIATTR_SPARSE_MMA_MASK
	.align		4
.L_165:
        /*0048*/ 	.byte	0x03, 0x50
        /*004a*/ 	.short	0x0000


	//----- nvinfo : EIATTR_MAXREG_COUNT
	.align		4
        /*004c*/ 	.byte	0x03, 0x1b
        /*004e*/ 	.short	0x00ff


	//----- nvinfo : EIATTR_MERCURY_ISA_VERSION
	.align		4
        /*0050*/ 	.byte	0x03, 0x5f
        /*0052*/ 	.short	0x0101


	//----- nvinfo : EIATTR_VRC_CTA_INIT_COUNT
	.align		4
        /*0054*/ 	.byte	0x02, 0x4a
	.zero		1
	.zero		1


	//----- nvinfo : EIATTR_EXIT_INSTR_OFFSETS
	.align		4
        /*0058*/ 	.byte	0x04, 0x1c
        /*005a*/ 	.short	(.L_167 - .L_166)


	//   ....[0]....
.L_166:
        /*005c*/ 	.word	0x000000d0


	//   ....[1]....
        /*0060*/ 	.word	0x000001d0


	//----- nvinfo : EIATTR_CBANK_PARAM_SIZE
	.align		4
.L_167:
        /*0064*/ 	.byte	0x03, 0x19
        /*0066*/ 	.short	0x0020


	//----- nvinfo : EIATTR_PARAM_CBANK
	.align		4
        /*0068*/ 	.byte	0x04, 0x0a
        /*006a*/ 	.short	(.L_169 - .L_168)
	.align		4
.L_168:
        /*006c*/ 	.word	index@(.nv.constant0._Z16combineToComplexPfS_P6float2m)
        /*0070*/ 	.short	0x0380
        /*0072*/ 	.short	0x0020


	//----- nvinfo : EIATTR_SW_WAR
	.align		4
.L_169:
        /*0074*/ 	.byte	0x04, 0x36
        /*0076*/ 	.short	(.L_171 - .L_170)
.L_170:
        /*0078*/ 	.word	0x00000008
.L_171:


//--------------------- .nv.info._Z8griddingPfS_S_S_S_ffmm --------------------------
	.section	.nv.info._Z8griddingPfS_S_S_S_ffmm,"",@"SHT_CUDA_INFO"
	.sectionflags	@""
	.align	4


	//----- nvinfo : EIATTR_CUDA_API_VERSION
	.align		4
        /*0000*/ 	.byte	0x04, 0x37
        /*0002*/ 	.short	(.L_173 - .L_172)
.L_172:
        /*0004*/ 	.word	0x00000082


	//----- nvinfo : EIATTR_KPARAM_INFO
	.align		4
.L_173:
        /*0008*/ 	.byte	0x04, 0x17
        /*000a*/ 	.short	(.L_175 - .L_174)
.L_174:
        /*000c*/ 	.word	0x00000000
        /*0010*/ 	.short	0x0008
        /*0012*/ 	.short	0x0038
        /*0014*/ 	.byte	0x00, 0xf0, 0x21, 0x00


	//----- nvinfo : EIATTR_KPARAM_INFO
	.align		4
.L_175:
        /*0018*/ 	.byte	0x04, 0x17
        /*001a*/ 	.short	(.L_177 - .L_176)
.L_176:
        /*001c*/ 	.word	0x00000000
        /*0020*/ 	.short	0x0007
        /*0022*/ 	.short	0x0030
        /*0024*/ 	.byte	0x00, 0xf0, 0x21, 0x00


	//----- nvinfo : EIATTR_KPARAM_INFO
	.align		4
.L_177:
        /*0028*/ 	.byte	0x04, 0x17
        /*002a*/ 	.short	(.L_179 - .L_178)
.L_178:
        /*002c*/ 	.word	0x00000000
        /*0030*/ 	.short	0x0006
        /*0032*/ 	.short	0x002c
        /*0034*/ 	.byte	0x00, 0xf0, 0x11, 0x00


	//----- nvinfo : EIATTR_KPARAM_INFO
	.align		4
.L_179:
        /*0038*/ 	.byte	0x04, 0x17
        /*003a*/ 	.short	(.L_181 - .L_180)
.L_180:
        /*003c*/ 	.word	0x00000000
        /*0040*/ 	.short	0x0005
        /*0042*/ 	.short	0x0028
        /*0044*/ 	.byte	0x00, 0xf0, 0x11, 0x00


	//----- nvinfo : EIATTR_KPARAM_INFO
	.align		4
.L_181:
        /*0048*/ 	.byte	0x04, 0x17
        /*004a*/ 	.short	(.L_183 - .L_182)
.L_182:
        /*004c*/ 	.word	0x00000000
        /*0050*/ 	.short	0x0004
        /*0052*/ 	.short	0x0020
        /*0054*/ 	.byte	0x00, 0xf5, 0x21, 0x00


	//----- nvinfo : EIATTR_KPARAM_INFO
	.align		4
.L_183:
        /*0058*/ 	.byte	0x04, 0x17
        /*005a*/ 	.short	(.L_185 - .L_184)
.L_184:
        /*005c*/ 	.word	0x00000000
        /*0060*/ 	.short	0x0003
        /*0062*/ 	.short	0x0018
        /*0064*/ 	.byte	0x00, 0xf5, 0x21, 0x00


	//----- nvinfo : EIATTR_KPARAM_INFO
	.align		4
.L_185:
        /*0068*/ 	.byte	0x04, 0x17
        /*006a*/ 	.short	(.L_187 - .L_186)
.L_186:
        /*006c*/ 	.word	0x00000000
        /*0070*/ 	.short	0x0002
        /*0072*/ 	.short	0x0010
        /*0074*/ 	.byte	0x00, 0xf5, 0x21, 0x00


	//----- nvinfo : EIATTR_KPARAM_INFO
	.align		4
.L_187:
        /*0078*/ 	.byte	0x04, 0x17
        /*007a*/ 	.short	(.L_189 - .L_188)
.L_188:
        /*007c*/ 	.word	0x00000000
        /*0080*/ 	.short	0x0001
        /*0082*/ 	.short	0x0008
        /*0084*/ 	.byte	0x00, 0xf5, 0x21, 0x00


	//----- nvinfo : EIATTR_KPARAM_INFO
	.align		4
.L_189:
        /*0088*/ 	.byte	0x04, 0x17
        /*008a*/ 	.short	(.L_191 - .L_190)
.L_190:
        /*008c*/ 	.word	0x00000000
        /*0090*/ 	.short	0x0000
        /*0092*/ 	.short	0x0000
        /*0094*/ 	.byte	0x00, 0xf5, 0x21, 0x00


	//----- nvinfo : EIATTR_SPARSE_MMA_MASK
	.align		4
.L_191:
        /*0098*/ 	.byte	0x03, 0x50
        /*009a*/ 	.short	0x0000


	//----- nvinfo : EIATTR_MAXREG_COUNT
	.align		4
        /*009c*/ 	.byte	0x03, 0x1b
        /*009e*/ 	.short	0x00ff


	//----- nvinfo : EIATTR_MERCURY_ISA_VERSION
	.align		4
        /*00a0*/ 	.byte	0x03, 0x5f
        /*00a2*/ 	.short	0x0101


	//----- nvinfo : EIATTR_VRC_CTA_INIT_COUNT
	.align		4
        /*00a4*/ 	.byte	0x02, 0x4a
	.zero		1
	.zero		1


	//----- nvinfo : EIATTR_EXIT_INSTR_OFFSETS
	.align		4
        /*00a8*/ 	.byte	0x04, 0x1c
        /*00aa*/ 	.short	(.L_193 - .L_192)


	//   ....[0]....
.L_192:
        /*00ac*/ 	.word	0x00000090


	//   ....[1]....
        /*00b0*/ 	.word	0x000005b0


	//   ....[2]....
        /*00b4*/ 	.word	0x00003500


	//----- nvinfo : EIATTR_CRS_STACK_SIZE
	.align		4
.L_193:
        /*00b8*/ 	.byte	0x04, 0x1e
        /*00ba*/ 	.short	(.L_195 - .L_194)
.L_194:
        /*00bc*/ 	.word	0x00000000


	//----- nvinfo : EIATTR_CBANK_PARAM_SIZE
	.align		4
.L_195:
        /*00c0*/ 	.byte	0x03, 0x19
        /*00c2*/ 	.short	0x0040


	//----- nvinfo : EIATTR_PARAM_CBANK
	.align		4
        /*00c4*/ 	.byte	0x04, 0x0a
        /*00c6*/ 	.short	(.L_197 - .L_196)
	.align		4
.L_196:
        /*00c8*/ 	.word	index@(.nv.constant0._Z8griddingPfS_S_S_S_ffmm)
        /*00cc*/ 	.short	0x0380
        /*00ce*/ 	.short	0x0040


	//----- nvinfo : EIATTR_SW_WAR
	.align		4
.L_197:
        /*00d0*/ 	.byte	0x04, 0x36
        /*00d2*/ 	.short	(.L_199 - .L_198)
.L_198:
        /*00d4*/ 	.word	0x00000008
.L_199:


//--------------------- .nv.info._Z18computeVisWeightedPfS_mf --------------------------
	.section	.nv.info._Z18computeVisWeightedPfS_mf,"",@"SHT_CUDA_INFO"
	.sectionflags	@""
	.align	4


	//----- nvinfo : EIATTR_CUDA_API_VERSION
	.align		4
        /*0000*/ 	.byte	0x04, 0x37
        /*0002*/ 	.short	(.L_201 - .L_200)
.L_200:
        /*0004*/ 	.word	0x00000082


	//----- nvinfo : EIATTR_KPARAM_INFO
	.align		4
.L_201:
        /*0008*/ 	.byte	0x04, 0x17
        /*000a*/ 	.short	(.L_203 - .L_202)
.L_202:
        /*000c*/ 	.word	0x00000000
        /*0010*/ 	.short	0x0003
        /*0012*/ 	.short	0x0018
        /*0014*/ 	.byte	0x00, 0xf0, 0x11, 0x00


	//----- nvinfo : EIATTR_KPARAM_INFO
	.align		4
.L_203:
        /*0018*/ 	.byte	0x04, 0x17
        /*001a*/ 	.short	(.L_205 - .L_204)
.L_204:
        /*001c*/ 	.word	0x00000000
        /*0020*/ 	.short	0x0002
        /*0022*/ 	.short	0x0010
        /*0024*/ 	.byte	0x00, 0xf0, 0x21, 0x00


	//----- nvinfo : EIATTR_KPARAM_INFO
	.align		4
.L_205:
        /*0028*/ 	.byte	0x04, 0x17
        /*002a*/ 	.short	(.L_207 - .L_206)
.L_206:
        /*002c*/ 	.word	0x00000000
        /*0030*/ 	.short	0x0001
        /*0032*/ 	.short	0x0008
        /*0034*/ 	.byte	0x00, 0xf5, 0x21, 0x00


	//----- nvinfo : EIATTR_KPARAM_INFO
	.align		4
.L_207:
        /*0038*/ 	.byte	0x04, 0x17
        /*003a*/ 	.short	(.L_209 - .L_208)
.L_208:
        /*003c*/ 	.word	0x00000000
        /*0040*/ 	.short	0x0000
        /*0042*/ 	.short	0x0000
        /*0044*/ 	.byte	0x00, 0xf5, 0x21, 0x00


	//----- nvinfo : EIATTR_SPARSE_MMA_MASK
	.align		4
.L_209:
        /*0048*/ 	.byte	0x03, 0x50
        /*004a*/ 	.short	0x0000


	//----- nvinfo : EIATTR_MAXREG_COUNT
	.align		4
        /*004c*/ 	.byte	0x03, 0x1b
        /*004e*/ 	.short	0x00ff


	//----- nvinfo : EIATTR_MERCURY_ISA_VERSION
	.align		4
        /*0050*/ 	.byte	0x03, 0x5f
        /*0052*/ 	.short	0x0101


	//----- nvinfo : EIATTR_VRC_CTA_INIT_COUNT
	.align		4
        /*0054*/ 	.byte	0x02, 0x4a
	.zero		1
	.zero		1


	//----- nvinfo : EIATTR_EXIT_INSTR_OFFSETS
	.align		4
        /*0058*/ 	.byte	0x04, 0x1c
        /*005a*/ 	.short	(.L_211 - .L_210)


	//   ....[0]....
.L_210:
        /*005c*/ 	.word	0x00000080


	//   ....[1]....
        /*0060*/ 	.word	0x00000340


	//----- nvinfo : EIATTR_CRS_STACK_SIZE
	.align		4
.L_211:
        /*0064*/ 	.byte	0x04, 0x1e
        /*0066*/ 	.short	(.L_213 - .L_212)
.L_212:
        /*0068*/ 	.word	0x00000000


	//----- nvinfo : EIATTR_CBANK_PARAM_SIZE
	.align		4
.L_213:
        /*006c*/ 	.byte	0x03, 0x19
        /*006e*/ 	.short	0x001c


	//----- nvinfo : EIATTR_PARAM_CBANK
	.align		4
        /*0070*/ 	.byte	0x04, 0x0a
        /*0072*/ 	.short	(.L_215 - .L_214)
	.align		4
.L_214:
        /*0074*/ 	.word	index@(.nv.constant0._Z18computeVisWeightedPfS_mf)
        /*0078*/ 	.short	0x0380
        /*007a*/ 	.short	0x001c


	//----- nvinfo : EIATTR_SW_WAR
	.align		4
.L_215:
        /*007c*/ 	.byte	0x04, 0x36
        /*007e*/ 	.short	(.L_217 - .L_216)
.L_216:
        /*0080*/ 	.word	0x00000008
.L_217:


//--------------------- .nv.info._Z14convolveKernelPfmmf --------------------------
	.section	.nv.info._Z14convolveKernelPfmmf,"",@"SHT_CUDA_INFO"
	.sectionflags	@""
	.align	4


	//----- nvinfo : EIATTR_CUDA_API_VERSION
	.align		4
        /*0000*/ 	.byte	0x04, 0x37
        /*0002*/ 	.short	(.L_219 - .L_218)
.L_218:
        /*0004*/ 	.word	0x00000082


	//----- nvinfo : EIATTR_KPARAM_INFO
	.align		4
.L_219:
        /*0008*/ 	.byte	0x04, 0x17
        /*000a*/ 	.short	(.L_221 - .L_220)
.L_220:
        /*000c*/ 	.word	0x00000000
        /*0010*/ 	.short	0x0003
        /*0012*/ 	.short	0x0018
        /*0014*/ 	.byte	0x00, 0xf0, 0x11, 0x00


	//----- nvinfo : EIATTR_KPARAM_INFO
	.align		4
.L_221:
        /*0018*/ 	.byte	0x04, 0x17
        /*001a*/ 	.short	(.L_223 - .L_222)
.L_222:
        /*001c*/ 	.word	0x00000000
        /*0020*/ 	.short	0x0002
        /*0022*/ 	.short	0x0010
        /*0024*/ 	.byte	0x00, 0xf0, 0x21, 0x00


	//----- nvinfo : EIATTR_KPARAM_INFO
	.align		4
.L_223:
        /*0028*/ 	.byte	0x04, 0x17
        /*002a*/ 	.short	(.L_225 - .L_224)
.L_224:
        /*002c*/ 	.word	0x00000000
        /*0030*/ 	.short	0x0001
        /*0032*/ 	.short	0x0008
        /*0034*/ 	.byte	0x00, 0xf0, 0x21, 0x00


	//----- nvinfo : EIATTR_KPARAM_INFO
	.align		4
.L_225:
        /*0038*/ 	.byte	0x04, 0x17
        /*003a*/ 	.short	(.L_227 - .L_226)
.L_226:
        /*003c*/ 	.word	0x00000000
        /*0040*/ 	.short	0x0000
        /*0042*/ 	.short	0x0000
        /*0044*/ 	.byte	0x00, 0xf5, 0x21, 0x00


	//----- nvinfo : EIATTR_SPARSE_MMA_MASK
	.align		4
.L_227:
        /*0048*/ 	.byte	0x03, 0x50
        /*004a*/ 	.short	0x0000


	//----- nvinfo : EIATTR_MAXREG_COUNT
	.align		4
        /*004c*/ 	.byte	0x03, 0x1b
        /*004e*/ 	.short	0x00ff


	//----- nvinfo : EIATTR_MERCURY_ISA_VERSION
	.align		4
        /*0050*/ 	.byte	0x03, 0x5f
        /*0052*/ 	.short	0x0101


	//----- nvinfo : EIATTR_VRC_CTA_INIT_COUNT
	.align		4
        /*0054*/ 	.byte	0x02, 0x4a
	.zero		1
	.zero		1


	//----- nvinfo : EIATTR_EXIT_INSTR_OFFSETS
	.align		4
        /*0058*/ 	.byte	0x04, 0x1c
        /*005a*/ 	.short	(.L_229 - .L_228)


	//   ....[0]....
.L_228:
        /*005c*/ 	.word	0x000000c0


	//   ....[1]....
        /*0060*/ 	.word	0x00005180


	//----- nvinfo : EIATTR_CRS_STACK_SIZE
	.align		4
.L_229:
        /*0064*/ 	.byte	0x04, 0x1e
        /*0066*/ 	.short	(.L_231 - .L_230)
.L_230:
        /*0068*/ 	.word	0x00000000


	//----- nvinfo : EIATTR_CBANK_PARAM_SIZE
	.align		4
.L_231:
        /*006c*/ 	.byte	0x03, 0x19
        /*006e*/ 	.short	0x001c


	//----- nvinfo : EIATTR_PARAM_CBANK
	.align		4
        /*0070*/ 	.byte	0x04, 0x0a
        /*0072*/ 	.short	(.L_233 - .L_232)
	.align		4
.L_232:
        /*0074*/ 	.word	index@(.nv.constant0._Z14convolveKernelPfmmf)
        /*0078*/ 	.short	0x0380
        /*007a*/ 	.short	0x001c


	//----- nvinfo : EIATTR_SW_WAR
	.align		4
.L_233:
        /*007c*/ 	.byte	0x04, 0x36
        /*007e*/ 	.short	(.L_235 - .L_234)
.L_234:
        /*0080*/ 	.word	0x00000008
.L_235:


//--------------------- .nv.callgraph             --------------------------
	.section	.nv.callgraph,"",@"SHT_CUDA_CALLGRAPH"
	.align	4
	.sectionentsize	8
	.align		4
        /*0000*/ 	.word	0x00000000
	.align		4
        /*0004*/ 	.word	0xffffffff
	.align		4
        /*0008*/ 	.word	0x00000000
	.align		4
        /*000c*/ 	.word	0xfffffffe
	.align		4
        /*0010*/ 	.word	0x00000000
	.align		4
        /*0014*/ 	.word	0xfffffffd
	.align		4
        /*0018*/ 	.word	0x00000000
	.align		4
        /*001c*/ 	.word	0xfffffffc


//--------------------- .nv.constant3             --------------------------
	.section	.nv.constant3,"a",@progbits
	.align	4
.nv.constant3:
	.type		quadrature_nodes,@object
	.size		quadrature_nodes,(quadrature_weights - quadrature_nodes)
quadrature_nodes:
        /*0000*/ 	.byte	0xdb, 0x16, 0x7f, 0x3f, 0xaf, 0x36, 0x7b, 0x3f, 0x56, 0x4a, 0x74, 0x3f, 0xed, 0x66, 0x6a, 0x3f
        /*0010*/ 	.byte	0x22, 0xab, 0x5d, 0x3f, 0x83, 0x3e, 0x4e, 0x3f, 0xff, 0x50, 0x3c, 0x3f, 0x49, 0x1a, 0x28, 0x3f
        /*0020*/ 	.byte	0x33, 0xd9, 0x11, 0x3f, 0xc9, 0xa5, 0xf3, 0x3e, 0x0a, 0xa4, 0xc0, 0x3e, 0xa9, 0x4b, 0x8b, 0x3e
        /*0030*/ 	.byte	0xd9, 0x84, 0x28, 0x3e, 0xd2, 0x9a, 0x61, 0x3d
	.type		quadrature_weights,@object
	.size		quadrature_weights,(quadrature_kernel - quadrature_weights)
quadrature_weights:
        /*0038*/ 	.byte	0x01, 0x7e, 0x15, 0x3c, 0x3f, 0x1d, 0xad, 0x3c, 0xa6, 0xc3, 0x06, 0x3d, 0x88, 0x57, 0x35, 0x3d
        /*0048*/ 	.byte	0x3f, 0xb8, 0x61, 0x3d, 0xcf, 0xad, 0x85, 0x3d, 0x1d, 0xe0, 0x98, 0x3d, 0x5e, 0x37, 0xaa, 0x3d
        /*0058*/ 	.byte	0xad, 0x7d, 0xb9, 0x3d, 0x95, 0x83, 0xc6, 0x3d, 0x9b, 0x20, 0xd1, 0x3d, 0xc4, 0x33, 0xd9, 0x3d
        /*0068*/ 	.byte	0xf9, 0xa3, 0xde, 0x3d, 0x54, 0x60, 0xe1, 0x3d
	.type		quadrature_kernel,@object
	.size		quadrature_kernel,(.L_2 - quadrature_kernel)
quadrature_kernel:
        /*0070*/ 	.byte	0xf2, 0x10, 0x4f, 0x35, 0x95, 0x88, 0x88, 0x36, 0xaf, 0x75, 0xaf, 0x37, 0xde, 0xbf, 0xd5, 0x38
        /*0080*/ 	.byte	0x29, 0xcd, 0xf1, 0x39, 0x28, 0x47, 0xf9, 0x3a, 0xda, 0x28, 0xe6, 0x3b, 0xe9, 0x4f, 0xbb, 0x3c
        /*0090*/ 	.byte	0x08, 0x73, 0x84, 0x3d, 0x39, 0xb3, 0x20, 0x3e, 0x9f, 0x7b, 0xa5, 0x3e, 0xbf, 0x5d, 0x0f, 0x3f
        /*00a0*/ 	.byte	0x6a, 0x99, 0x4f, 0x3f, 0x94, 0x18, 0x7a, 0x3f
.L_2:


//--------------------- .nv.constant4             --------------------------
	.section	.nv.constant4,"a",@progbits
	.align	8
	.align		8
.nv.constant4:
        /*0000*/ 	.dword	__cudart_i2opi_f


//--------------------- .text._Z11finalinterpPfS_S_m --------------------------
	.section	.text._Z11finalinterpPfS_S_m,"ax",@progbits
	.align	128
        .global         _Z11finalinterpPfS_S_m
        .type           _Z11finalinterpPfS_S_m,@function
        .size           _Z11finalinterpPfS_S_m,(.L_x_211 - _Z11finalinterpPfS_S_m)
        .other          _Z11finalinterpPfS_S_m,@"STO_CUDA_ENTRY STV_DEFAULT"
_Z11finalinterpPfS_S_m:
.text._Z11finalinterpPfS_S_m:
[----:B------:R-:W-:Y:S01]  /*0000*/  LDC R1, c[0x0][0x37c] ;  /* 0x0000df00ff017b82 */ /* 0x000fe20000000800 */
[----:B------:R-:W0:Y:S07]  /*0010*/  S2R R0, SR_TID.X ;  /* 0x0000000000007919 */ /* 0x000e2e0000002100 */
[----:B------:R-:W0:Y:S01]  /*0020*/  LDC R9, c[0x0][0x360] ;  /* 0x0000d800ff097b82 */ /* 0x000e220000000800 */
[----:B------:R-:W1:Y:S01]  /*0030*/  LDCU.64 UR12, c[0x0][0x398] ;  /* 0x00007300ff0c77ac */ /* 0x000e620008000a00 */
[----:B------:R-:W2:Y:S06]  /*0040*/  S2R R7, SR_TID.Y ;  /* 0x0000000000077919 */ /* 0x000eac0000002200 */
[----:B------:R-:W0:Y:S08]  /*0050*/  S2UR UR4, SR_CTAID.X ;  /* 0x00000000000479c3 */ /* 0x000e300000002500 */
[----:B------:R-:W2:Y:S08]  /*0060*/  S2UR UR5, SR_CTAID.Y ;  /* 0x00000000000579c3 */ /* 0x000eb00000002600 */
[----:B------:R-:W2:Y:S01]  /*0070*/  LDC R6, c[0x0][0x364] ;  /* 0x0000d900ff067b82 */ /* 0x000ea20000000800 */
[----:B0-----:R-:W-:-:S02]  /*0080*/  IMAD R9, R9, UR4, R0 ;  /* 0x0000000409097c24 */ /* 0x001fc4000f8e0200 */
[----:B--2---:R-:W-:-:S05]  /*0090*/  IMAD R6, R6, UR5, R7 ;  /* 0x0000000506067c24 */ /* 0x004fca000f8e0207 */
[----:B------:R-:W-:-:S04]  /*00a0*/  ISETP.GT.U32.AND P0, PT, R9, R6, PT ;  /* 0x000000060900720c */ /* 0x000fc80003f04070 */
[----:B------:R-:W-:-:S04]  /*00b0*/  ISETP.GT.U32.AND.EX P0, PT, RZ, RZ, PT, P0 ;  /* 0x000000ffff00720c */ /* 0x000fc80003f04100 */
[----:B------:R-:W-:-:S04]  /*00c0*/  SEL R0, R9, R6, P0 ;  /* 0x0000000609007207 */ /* 0x000fc80000000000 */
[----:B-1----:R-:W-:-:S04]  /*00d0*/  ISETP.GE.U32.AND P0, PT, R0, UR12, PT ;  /* 0x0000000c00007c0c */ /* 0x002fc8000bf06070 */
[----:B------:R-:W-:-:S13]  /*00e0*/  ISETP.GE.U32.AND.EX P0, PT, RZ, UR13, PT, P0 ;  /* 0x0000000dff007c0c */ /* 0x000fda000bf06100 */
[----:B------:R-:W-:Y:S05]  /*00f0*/  @P0 EXIT ;  /* 0x000000000000094d */ /* 0x000fea0003800000 */
[----:B------:R-:W0:Y:S01]  /*0100*/  LDCU.64 UR4, c[0x0][0x380] ;  /* 0x00007000ff0477ac */ /* 0x000e220008000a00 */
[----:B------:R-:W-:Y:S01]  /*0110*/  HFMA2 R7, -RZ, RZ, 0, 0 ;  /* 0x00000000ff077431 */ /* 0x000fe200000001ff */
[----:B------:R-:W1:Y:S02]  /*0120*/  LDCU.64 UR8, c[0x0][0x358] ;  /* 0x00006b00ff0877ac */ /* 0x000e640008000a00 */
[----:B------:R-:W-:-:S04]  /*0130*/  IMAD.WIDE.U32 R4, R9, UR12, R6 ;  /* 0x0000000c09047c25 */ /* 0x000fc8000f8e0006 */
[----:B------:R-:W-:Y:S01]  /*0140*/  IMAD R3, R9, UR13, R5 ;  /* 0x0000000d09037c24 */ /* 0x000fe2000f8e0205 */
[----:B0-----:R-:W-:-:S04]  /*0150*/  LEA R2, P0, R4, UR4, 0x3 ;  /* 0x0000000404027c11 */ /* 0x001fc8000f8018ff */
[----:B------:R-:W-:-:S05]  /*0160*/  LEA.HI.X R3, R4, UR5, R3, 0x3, P0 ;  /* 0x0000000504037c11 */ /* 0x000fca00080f1c03 */
[----:B-1----:R-:W2:Y:S04]  /*0170*/  LDG.E R5, desc[UR8][R2.64+0x4] ;  /* 0x0000040802057981 */ /* 0x002ea8000c1e1900 */
[----:B------:R-:W3:Y:S01]  /*0180*/  LDG.E R8, desc[UR8][R2.64] ;  /* 0x0000000802087981 */ /* 0x000ee2000c1e1900 */
[----:B------:R-:W-:Y:S02]  /*0190*/  USHF.R.U64 UR10, UR12, 0x1, UR13 ;  /* 0x000000010c0a7899 */ /* 0x000fe4000800120d */
[----:B------:R-:W-:Y:S02]  /*01a0*/  USHF.R.U32.HI UR11, URZ, 0x1, UR13 ;  /* 0x00000001ff0b7899 */ /* 0x000fe4000801160d */
[----:B------:R-:W-:-:S04]  /*01b0*/  UIADD3 UR4, UP0, UPT, UR10, -0x1, URZ ;  /* 0xffffffff0a047890 */ /* 0x000fc8000ff1e0ff */
[----:B------:R-:W-:-:S03]  /*01c0*/  UIADD3.X UR5, UPT, UPT, UR11, -0x1, URZ, UP0, !UPT ;  /* 0xffffffff0b057890 */ /* 0x000fc600087fe4ff */
[----:B------:R-:W2:Y:S08]  /*01d0*/  I2F.U64 R11, UR10 ;  /* 0x0000000a000b7d12 */ /* 0x000eb00008301000 */
[----:B------:R-:W0:Y:S01]  /*01e0*/  I2F.U64 R13, UR4 ;  /* 0x00000004000d7d12 */ /* 0x000e220008301000 */
[----:B--2---:R-:W-:Y:S01]  /*01f0*/  FADD R4, -R11, R5 ;  /* 0x000000050b047221 */ /* 0x004fe20000000100 */
[----:B---3--:R-:W-:-:S04]  /*0200*/  FADD R0, R8, -R11 ;  /* 0x8000000b08007221 */ /* 0x008fc80000000000 */
[----:B0-----:R-:W-:-:S04]  /*0210*/  FSETP.GEU.AND P0, PT, |R4|, R13, PT ;  /* 0x0000000d0400720b */ /* 0x001fc80003f0e200 */
[----:B------:R-:W-:-:S13]  /*0220*/  FSETP.GEU.OR P0, PT, |R0|, R13, P0 ;  /* 0x0000000d0000720b */ /* 0x000fda000070e600 */
[----:B------:R-:W-:Y:S05]  /*0230*/  @P0 EXIT ;  /* 0x000000000000094d */ /* 0x000fea0003800000 */
[----:B------:R-:W-:Y:S01]  /*0240*/  IADD3 R7, P0, PT, R6, -UR10, RZ ;  /* 0x8000000a06077c10 */ /* 0x000fe2000ff1e0ff */
[----:B------:R-:W0:Y:S01]  /*0250*/  LDCU.64 UR14, c[0x0][0x388] ;  /* 0x00007100ff0e77ac */ /* 0x000e220008000a00 */
[----:B------:R-:W-:Y:S02]  /*0260*/  IADD3 R2, P1, PT, R9, -UR10, RZ ;  /* 0x8000000a09027c10 */ /* 0x000fe4000ff3e0ff */
[----:B------:R-:W-:Y:S01]  /*0270*/  IADD3.X R6, PT, PT, RZ, ~UR11, RZ, P0, !PT ;  /* 0x8000000bff067c10 */ /* 0x000fe200087fe4ff */
[----:B------:R-:W-:Y:S02]  /*0280*/  UIMAD UR6, UR11, UR12, URZ ;  /* 0x0000000c0b0672a4 */ /* 0x000fe4000f8e02ff */
[----:B------:R-:W-:Y:S01]  /*0290*/  IADD3.X R3, PT, PT, RZ, ~UR11, RZ, P1, !PT ;  /* 0x8000000bff037c10 */ /* 0x000fe20008ffe4ff */
[----:B------:R-:W-:Y:S02]  /*02a0*/  UIMAD.WIDE.U32 UR4, UR10, UR12, UR10 ;  /* 0x0000000c0a0472a5 */ /* 0x000fe4000f8e000a */
[----:B------:R-:W-:Y:S01]  /*02b0*/  UIMAD UR6, UR10, UR13, UR6 ;  /* 0x0000000d0a0672a4 */ /* 0x000fe2000f8e0206 */
[----:B------:R-:W-:-:S02]  /*02c0*/  IMAD R6, R6, UR12, RZ ;  /* 0x0000000c06067c24 */ /* 0x000fc4000f8e02ff */
[----:B------:R-:W-:Y:S01]  /*02d0*/  IMAD.WIDE.U32 R2, R7, UR12, R2 ;  /* 0x0000000c07027c25 */ /* 0x000fe2000f8e0002 */
[----:B------:R-:W-:-:S03]  /*02e0*/  UIADD3 UR5, UPT, UPT, UR5, UR6, URZ ;  /* 0x0000000605057290 */ /* 0x000fc6000fffe0ff */
[----:B------:R-:W-:Y:S01]  /*02f0*/  IMAD R7, R7, UR13, R6 ;  /* 0x0000000d07077c24 */ /* 0x000fe2000f8e0206 */
[----:B------:R-:W-:-:S03]  /*0300*/  IADD3 R6, P0, PT, R2, UR4, RZ ;  /* 0x0000000402067c10 */ /* 0x000fc6000ff1e0ff */
[----:B------:R-:W1:Y:S01]  /*0310*/  LDCU.64 UR6, c[0x0][0x398] ;  /* 0x00007300ff0677ac */ /* 0x000e620008000a00 */
[----:B------:R-:W-:Y:S02]  /*0320*/  IADD3.X R3, PT, PT, R3, UR5, R7, P0, !PT ;  /* 0x0000000503037c10 */ /* 0x000fe400087fe407 */
[----:B0-----:R-:W-:-:S04]  /*0330*/  LEA R2, P0, R6, UR14, 0x2 ;  /* 0x0000000e06027c11 */ /* 0x001fc8000f8010ff */
[----:B------:R-:W-:-:S05]  /*0340*/  LEA.HI.X R3, R6, UR15, R3, 0x2, P0 ;  /* 0x0000000f06037c11 */ /* 0x000fca00080f1403 */
[----:B------:R-:W2:Y:S01]  /*0350*/  LDG.E R17, desc[UR8][R2.64] ;  /* 0x0000000802117981 */ /* 0x000ea2000c1e1900 */
[----:B------:R-:W-:Y:S01]  /*0360*/  FRND.CEIL R14, -R4 ;  /* 0x80000004000e7307 */ /* 0x000fe20000209000 */
[-C--:B------:R-:W-:Y:S01]  /*0370*/  FSETP.GEU.AND P1, PT, R5, R11.reuse, PT ;  /* 0x0000000b0500720b */ /* 0x080fe20003f2e000 */
[----:B------:R-:W-:Y:S01]  /*0380*/  FADD R5, -R4, 1 ;  /* 0x3f80000004057421 */ /* 0x000fe20000000100 */
[----:B------:R-:W-:Y:S01]  /*0390*/  FSETP.GEU.AND P0, PT, R8, R11, PT ;  /* 0x0000000b0800720b */ /* 0x000fe20003f0e000 */
[----:B------:R-:W-:-:S04]  /*03a0*/  FADD R8, -R0, 1 ;  /* 0x3f80000000087421 */ /* 0x000fc80000000100 */
[----:B------:R-:W0:Y:S08]  /*03b0*/  FRND.FLOOR R7, R4 ;  /* 0x0000000400077307 */ /* 0x000e300000205000 */
[----:B------:R-:W-:Y:S01]  /*03c0*/  FRND.CEIL R6, -R0 ;  /* 0x8000000000067307 */ /* 0x000fe20000209000 */
[----:B0-----:R-:W-:-:S07]  /*03d0*/  FSEL R14, -R14, R7, !P1 ;  /* 0x000000070e0e7208 */ /* 0x001fce0004800100 */
[----:B------:R-:W0:Y:S01]  /*03e0*/  FRND.FLOOR R9, R0 ;  /* 0x0000000000097307 */ /* 0x000e220000205000 */
[----:B------:R-:W-:-:S07]  /*03f0*/  FADD R5, R14, R5 ;  /* 0x000000050e057221 */ /* 0x000fce0000000000 */
[----:B-1----:R-:W-:Y:S01]  /*0400*/  I2F.U64 R10, UR6 ;  /* 0x00000006000a7d12 */ /* 0x002fe20008301000 */
[----:B0-----:R-:W-:-:S07]  /*0410*/  FSEL R11, -R6, R9, !P0 ;  /* 0x00000009060b7208 */ /* 0x001fce0004000100 */
[----:B------:R-:W0:Y:S01]  /*0420*/  I2F.U64 R13, UR4 ;  /* 0x00000004000d7d12 */ /* 0x000e220008301000 */
[----:B------:R-:W1:Y:S01]  /*0430*/  LDCU.64 UR4, c[0x0][0x390] ;  /* 0x00007200ff0477ac */ /* 0x000e620008000a00 */
[----:B------:R-:W-:-:S04]  /*0440*/  FADD R15, R11, R8 ;  /* 0x000000080b0f7221 */ /* 0x000fc80000000000 */
[----:B------:R-:W-:Y:S01]  /*0450*/  FMUL R16, R15, R5 ;  /* 0x000000050f107220 */ /* 0x000fe20000400000 */
[----:B0-----:R-:W-:-:S04]  /*0460*/  FFMA R12, R14, R10, R13 ;  /* 0x0000000a0e0c7223 */ /* 0x001fc8000000000d */
[----:B------:R-:W-:-:S06]  /*0470*/  FADD R6, R12, R11 ;  /* 0x0000000b0c067221 */ /* 0x000fcc0000000000 */
[----:B------:R-:W1:Y:S02]  /*0480*/  F2I.S64.TRUNC R6, R6 ;  /* 0x0000000600067311 */ /* 0x000e64000020d900 */
[----:B-1----:R-:W-:-:S04]  /*0490*/  LEA R8, P2, R6, UR4, 0x2 ;  /* 0x0000000406087c11 */ /* 0x002fc8000f8410ff */
[----:B------:R-:W-:Y:S01]  /*04a0*/  LEA.HI.X R9, R6, UR5, R7, 0x2, P2 ;  /* 0x0000000506097c11 */ /* 0x000fe200090f1407 */
[----:B--2---:R-:W-:-:S05]  /*04b0*/  FMUL R19, R16, R17 ;  /* 0x0000001110137220 */ /* 0x004fca0000400000 */
[----:B------:R0:W-:Y:S04]  /*04c0*/  REDG.E.ADD.F32.FTZ.RN.STRONG.GPU desc[UR8][R8.64], R19 ;  /* 0x00000013080079a6 */ /* 0x0001e8000c12f308 */
[----:B------:R-:W2:Y:S01]  /*04d0*/  LDG.E R18, desc[UR8][R2.64] ;  /* 0x0000000802127981 */ /* 0x000ea2000c1e1900 */
[----:B------:R-:W-:Y:S01]  /*04e0*/  FRND.FLOOR R6, -R4 ;  /* 0x8000000400067307 */ /* 0x000fe20000205000 */
[----:B------:R-:W-:-:S04]  /*04f0*/  FADD R14, R4, -R14 ;  /* 0x8000000e040e7221 */ /* 0x000fc80000000000 */
[----:B------:R-:W-:-:S03]  /*0500*/  FMUL R15, R15, R14 ;  /* 0x0000000e0f0f7220 */ /* 0x000fc60000400000 */
[----:B------:R-:W1:Y:S02]  /*0510*/  FRND.CEIL R7, R4 ;  /* 0x0000000400077307 */ /* 0x000e640000209000 */
[----:B-1----:R-:W-:-:S05]  /*0520*/  FSEL R6, -R6, R7, !P1 ;  /* 0x0000000706067208 */ /* 0x002fca0004800100 */
[----:B------:R-:W-:-:S04]  /*0530*/  FFMA R10, R10, R6, R13 ;  /* 0x000000060a0a7223 */ /* 0x000fc8000000000d */
[----:B------:R-:W-:-:S06]  /*0540*/  FADD R6, R11, R10 ;  /* 0x0000000a0b067221 */ /* 0x000fcc0000000000 */
[----:B------:R-:W1:Y:S02]  /*0550*/  F2I.S64.TRUNC R6, R6 ;  /* 0x0000000600067311 */ /* 0x000e64000020d900 */
[----:B-1----:R-:W-:-:S04]  /*0560*/  LEA R16, P1, R6, UR4, 0x2 ;  /* 0x0000000406107c11 */ /* 0x002fc8000f8210ff */
[----:B------:R-:W-:Y:S01]  /*0570*/  LEA.HI.X R17, R6, UR5, R7, 0x2, P1 ;  /* 0x0000000506117c11 */ /* 0x000fe200088f1407 */
[----:B--2---:R-:W-:-:S05]  /*0580*/  FMUL R15, R15, R18 ;  /* 0x000000120f0f7220 */ /* 0x004fca0000400000 */
[----:B------:R1:W-:Y:S04]  /*0590*/  REDG.E.ADD.F32.FTZ.RN.STRONG.GPU desc[UR8][R16.64], R15 ;  /* 0x0000000f100079a6 */ /* 0x0003e8000c12f308 */
[----:B------:R-:W1:Y:S01]  /*05a0*/  LDG.E R18, desc[UR8][R2.64] ;  /* 0x0000000802127981 */ /* 0x000e62000c1e1900 */
[----:B------:R-:W-:Y:S01]  /*05b0*/  FRND.FLOOR R4, -R0 ;  /* 0x8000000000047307 */ /* 0x000fe20000205000 */
[----:B------:R-:W-:-:S04]  /*05c0*/  FADD R11, R0, -R11 ;  /* 0x8000000b000b7221 */ /* 0x000fc80000000000 */
[----:B------:R-:W-:-:S03]  /*05d0*/  FMUL R5, R5, R11 ;  /* 0x0000000b05057220 */ /* 0x000fc60000400000 */
[----:B------:R-:W2:Y:S02]  /*05e0*/  FRND.CEIL R7, R0 ;  /* 0x0000000000077307 */ /* 0x000ea40000209000 */
[----:B--2---:R-:W-:-:S05]  /*05f0*/  FSEL R13, -R4, R7, !P0 ;  /* 0x00000007040d7208 */ /* 0x004fca0004000100 */
[----:B------:R-:W-:-:S04]  /*0600*/  FADD R12, R12, R13 ;  /* 0x0000000d0c0c7221 */ /* 0x000fc80000000000 */
[----:B------:R-:W0:Y:S02]  /*0610*/  F2I.S64.TRUNC R6, R12 ;  /* 0x0000000c00067311 */ /* 0x000e24000020d900 */
[----:B0-----:R-:W-:-:S04]  /*0620*/  LEA R8, P0, R6, UR4, 0x2 ;  /* 0x0000000406087c11 */ /* 0x001fc8000f8010ff */
[----:B------:R-:W-:Y:S01]  /*0630*/  LEA.HI.X R9, R6, UR5, R7, 0x2, P0 ;  /* 0x0000000506097c11 */ /* 0x000fe200080f1407 */
[----:B-1----:R-:W-:-:S05]  /*0640*/  FMUL R15, R5, R18 ;  /* 0x00000012050f7220 */ /* 0x002fca0000400000 */
[----:B------:R-:W-:Y:S04]  /*0650*/  REDG.E.ADD.F32.FTZ.RN.STRONG.GPU desc[UR8][R8.64], R15 ;  /* 0x0000000f080079a6 */ /* 0x000fe8000c12f308 */
[----:B------:R-:W2:Y:S01]  /*0660*/  LDG.E R2, desc[UR8][R2.64] ;  /* 0x0000000802027981 */ /* 0x000ea2000c1e1900 */
[----:B------:R-:W-:Y:S01]  /*0670*/  FADD R4, R10, R13 ;  /* 0x0000000d0a047221 */ /* 0x000fe20000000000 */
[----:B------:R-:W-:-:S05]  /*0680*/  FMUL R11, R14, R11 ;  /* 0x0000000b0e0b7220 */ /* 0x000fca0000400000 */
[----:B------:R-:W0:Y:S02]  /*0690*/  F2I.S64.TRUNC R4, R4 ;  /* 0x0000000400047311 */ /* 0x000e24000020d900 */
[----:B0-----:R-:W-:-:S04]  /*06a0*/  LEA R6, P0, R4, UR4, 0x2 ;  /* 0x0000000404067c11 */ /* 0x001fc8000f8010ff */
[----:B------:R-:W-:Y:S01]  /*06b0*/  LEA.HI.X R7, R4, UR5, R5, 0x2, P0 ;  /* 0x0000000504077c11 */ /* 0x000fe200080f1405 */
[----:B--2---:R-:W-:-:S05]  /*06c0*/  FMUL R11, R11, R2 ;  /* 0x000000020b0b7220 */ /* 0x004fca0000400000 */
[----:B------:R-:W-:Y:S01]  /*06d0*/  REDG.E.ADD.F32.FTZ.RN.STRONG.GPU desc[UR8][R6.64], R11 ;  /* 0x0000000b060079a6 */ /* 0x000fe2000c12f308 */
[----:B------:R-:W-:Y:S05]  /*06e0*/  EXIT ;  /* 0x000000000000794d */ /* 0x000fea0003800000 */
.L_x_0:
[----:B------:R-:W-:-:S00]  /*06f0*/  BRA `(.L_x_0) ;  /* 0xfffffffc00fc7947 */ /* 0x000fc0000383ffff */
[----:B------:R-:W-:-:S00]  /*0700*/  NOP ;  /* 0x0000000000007918 */ /* 0x000fc00000000000 */
[----:B------:R-:W-:-:S00]  /*0710*/  NOP ;  /* 0x0000000000007918 */ /* 0x000fc00000000000 */
[----:B------:R-:W-:-:S00]  /*0720*/  NOP ;  /* 0x0000000000007918 */ /* 0x000fc00000000000 */
[----:B------:R-:W-:-:S00]  /*0730*/  NOP ;  /* 0x0000000000007918 */ /* 0x000fc00000000000 */
[----:B------:R-:W-:-:S00]  /*0740*/  NOP ;  /* 0x0000000000007918 */ /* 0x000fc00000000000 */
[----:B------:R-:W-:-:S00]  /*0750*/  NOP ;  /* 0x0000000000007918 */ /* 0x000fc00000000000 */
[----:B------:R-:W-:-:S00]  /*0760*/  NOP ;  /* 0x0000000000007918 */ /* 0x000fc00000000000 */
[----:B------:R-:W-:-:S00]  /*0770*/  NOP ;  /* 0x0000000000007918 */ /* 0x000fc00000000000 */
.L_x_211:


//--------------------- .text._Z12coordschangePfS_m --------------------------
	.section	.text._Z12coordschangePfS_m,"ax",@progbits
	.align	128
        .global         _Z12coordschangePfS_m
        .type           _Z12coordschangePfS_m,@function
        .size           _Z12coordschangePfS_m,(.L_x_204 - _Z12coordschangePfS_m)
        .other          _Z12coordschangePfS_m,@"STO_CUDA_ENTRY STV_DEFAULT"
_Z12coordschangePfS_m:
.text._Z12coordschangePfS_m:
[----:B------:R-:W-:Y:S01]  /*0000*/  LDC R1, c[0x0][0x37c] ;  /* 0x0000df00ff017b82 */ /* 0x000fe20000000800 */
[----:B------:R-:W0:Y:S07]  /*0010*/  S2R R0, SR_TID.X ;  /* 0x0000000000007919 */ /* 0x000e2e0000002100 */
[----:B------:R-:W0:Y:S01]  /*0020*/  S2UR UR4, SR_CTAID.X ;  /* 0x00000000000479c3 */ /* 0x000e220000002500 */
[----:B------:R-:W1:Y:S07]  /*0030*/  S2R R5, SR_TID.Y ;  /* 0x0000000000057919 */ /* 0x000e6e0000002200 */
[----:B------:R-:W0:Y:S08]  /*0040*/  LDC R7, c[0x0][0x360] ;  /* 0x0000d800ff077b82 */ /* 0x000e300000000800 */
[----:B------:R-:W1:Y:S08]  /*0050*/  S2UR UR6, SR_CTAID.Y ;  /* 0x00000000000679c3 */ /* 0x000e700000002600 */
[----:B------:R-:W1:Y:S01]  /*0060*/  LDC R4, c[0x0][0x364] ;  /* 0x0000d900ff047b82 */ /* 0x000e620000000800 */
[----:B0-----:R-:W-:Y:S01]  /*0070*/  IMAD R7, R7, UR4, R0 ;  /* 0x0000000407077c24 */ /* 0x001fe2000f8e0200 */
[----:B------:R-:W0:Y:S01]  /*0080*/  LDCU.64 UR4, c[0x0][0x390] ;  /* 0x00007200ff0477ac */ /* 0x000e220008000a00 */
[----:B-1----:R-:W-:-:S05]  /*0090*/  IMAD R4, R4, UR6, R5 ;  /* 0x0000000604047c24 */ /* 0x002fca000f8e0205 */
[----:B------:R-:W-:-:S04]  /*00a0*/  ISETP.GT.U32.AND P0, PT, R7, R4, PT ;  /* 0x000000040700720c */ /* 0x000fc80003f04070 */
[----:B------:R-:W-:-:S04]  /*00b0*/  ISETP.GT.U32.AND.EX P0, PT, RZ, RZ, PT, P0 ;  /* 0x000000ffff00720c */ /* 0x000fc80003f04100 */
[----:B------:R-:W-:-:S04]  /*00c0*/  SEL R0, R7, R4, P0 ;  /* 0x0000000407007207 */ /* 0x000fc80000000000 */
[----:B0-----:R-:W-:-:S04]  /*00d0*/  ISETP.GE.U32.AND P0, PT, R0, UR4, PT ;  /* 0x0000000400007c0c */ /* 0x001fc8000bf06070 */
[----:B------:R-:W-:-:S13]  /*00e0*/  ISETP.GE.U32.AND.EX P0, PT, RZ, UR5, PT, P0 ;  /* 0x00000005ff007c0c */ /* 0x000fda000bf06100 */
[----:B------:R-:W-:Y:S05]  /*00f0*/  @P0 EXIT ;  /* 0x000000000000094d */ /* 0x000fea0003800000 */
[----:B------:R-:W0:Y:S01]  /*0100*/  LDC.64 R8, c[0x0][0x388] ;  /* 0x0000e200ff087b82 */ /* 0x000e220000000a00 */
[----:B------:R-:W0:Y:S02]  /*0110*/  LDCU.64 UR6, c[0x0][0x358] ;  /* 0x00006b00ff0677ac */ /* 0x000e240008000a00 */
[----:B0-----:R-:W2:Y:S04]  /*0120*/  LDG.E R17, desc[UR6][R8.64+0x20] ;  /* 0x0000200608117981 */ /* 0x001ea8000c1e1900 */
[----:B------:R-:W3:Y:S04]  /*0130*/  LDG.E R13, desc[UR6][R8.64] ;  /* 0x00000006080d7981 */ /* 0x000ee8000c1e1900 */
[----:B------:R-:W4:Y:S01]  /*0140*/  LDG.E R15, desc[UR6][R8.64+0xc] ;  /* 0x00000c06080f7981 */ /* 0x000f22000c1e1900 */
[----:B------:R-:W-:Y:S01]  /*0150*/  ULEA.HI UR4, UP0, UR5, UR4, URZ, 0x1 ;  /* 0x0000000405047291 */ /* 0x000fe2000f8108ff */
[----:B------:R-:W-:Y:S03]  /*0160*/  BSSY.RECONVERGENT B0, `(.L_x_1) ;  /* 0x0000017000007945 */ /* 0x000fe60003800200 */
[----:B------:R-:W-:-:S04]  /*0170*/  UIADD3.X UR5, UPT, UPT, URZ, UR5, URZ, UP0, !UPT ;  /* 0x00000005ff057290 */ /* 0x000fc800087fe4ff */
[----:B------:R-:W-:Y:S02]  /*0180*/  USHF.R.S64 UR4, UR4, 0x1, UR5 ;  /* 0x0000000104047899 */ /* 0x000fe40008001005 */
[----:B------:R-:W-:-:S04]  /*0190*/  USHF.R.S32.HI UR5, URZ, 0x1, UR5 ;  /* 0x00000001ff057899 */ /* 0x000fc80008011405 */
[----:B------:R-:W-:-:S05]  /*01a0*/  IADD3 R2, P0, PT, R7, -UR4, RZ ;  /* 0x8000000407027c10 */ /* 0x000fca000ff1e0ff */
[----:B------:R-:W-:Y:S01]  /*01b0*/  IMAD.X R3, RZ, RZ, ~UR5, P0 ;  /* 0x80000005ff037e24 */ /* 0x000fe200080e06ff */
[----:B------:R-:W-:-:S03]  /*01c0*/  IADD3 R10, P0, PT, R4, -UR4, RZ ;  /* 0x80000004040a7c10 */ /* 0x000fc6000ff1e0ff */
[----:B------:R-:W3:Y:S02]  /*01d0*/  I2F.S64 R2, R2 ;  /* 0x0000000200027312 */ /* 0x000ee40000301400 */
[----:B------:R-:W-:-:S06]  /*01e0*/  IMAD.X R11, RZ, RZ, ~UR5, P0 ;  /* 0x80000005ff0b7e24 */ /* 0x000fcc00080e06ff */
[----:B------:R-:W4:Y:S08]  /*01f0*/  I2F.S64 R6, R10 ;  /* 0x0000000a00067312 */ /* 0x000f300000301400 */
[----:B--2---:R-:W0:Y:S01]  /*0200*/  MUFU.RCP R12, |R17| ;  /* 0x40000011000c7308 */ /* 0x004e220000001000 */
[----:B---3--:R-:W-:-:S04]  /*0210*/  FMUL R0, R13, R2 ;  /* 0x000000020d007220 */ /* 0x008fc80000400000 */
[----:B----4-:R-:W-:-:S04]  /*0220*/  FFMA R0, R15, R6, -R0 ;  /* 0x000000060f007223 */ /* 0x010fc80000000800 */
[----:B------:R-:W1:Y:S01]  /*0230*/  FCHK P0, R0, |R17| ;  /* 0x4000001100007302 */ /* 0x000e620000000000 */
[----:B0-----:R-:W-:-:S04]  /*0240*/  FFMA R9, -|R17|, R12, 1 ;  /* 0x3f80000011097423 */ /* 0x001fc8000000030c */
[----:B------:R-:W-:-:S04]  /*0250*/  FFMA R9, R12, R9, R12 ;  /* 0x000000090c097223 */ /* 0x000fc8000000000c */
[----:B------:R-:W-:-:S04]  /*0260*/  FFMA R8, R0, R9, RZ ;  /* 0x0000000900087223 */ /* 0x000fc800000000ff */
[----:B------:R-:W-:-:S04]  /*0270*/  FFMA R3, -|R17|, R8, R0 ;  /* 0x0000000811037223 */ /* 0x000fc80000000300 */
[----:B------:R-:W-:Y:S01]  /*0280*/  FFMA R3, R9, R3, R8 ;  /* 0x0000000309037223 */ /* 0x000fe20000000008 */
[----:B-1----:R-:W-:Y:S06]  /*0290*/  @!P0 BRA `(.L_x_2) ;  /* 0x00000000000c8947 */ /* 0x002fec0003800000 */
[----:B------:R-:W-:Y:S01]  /*02a0*/  FADD R3, |R17|, -RZ ;  /* 0x800000ff11037221 */ /* 0x000fe20000000200 */
[----:B------:R-:W-:-:S07]  /*02b0*/  MOV R10, 0x2d0 ;  /* 0x000002d0000a7802 */ /* 0x000fce0000000f00 */
[----:B------:R-:W-:Y:S05]  /*02c0*/  CALL.REL.NOINC `($__internal_0_$__cuda_sm3x_div_rn_noftz_f32_slowpath) ;  /* 0x0000000000847944 */ /* 0x000fea0003c00000 */
.L_x_2:
[----:B------:R-:W-:Y:S05]  /*02d0*/  BSYNC.RECONVERGENT B0 ;  /* 0x0000000000007941 */ /* 0x000fea0003800200 */
.L_x_1:
[----:B------:R-:W0:Y:S01]  /*02e0*/  LDCU.64 UR10, c[0x0][0x390] ;  /* 0x00007200ff0a77ac */ /* 0x000e220008000a00 */
[----:B------:R-:W1:Y:S01]  /*02f0*/  LDC.64 R12, c[0x0][0x388] ;  /* 0x0000e200ff0c7b82 */ /* 0x000e620000000a00 */
[----:B------:R-:W2:Y:S01]  /*0300*/  I2F.S64 R8, UR4 ;  /* 0x0000000400087d12 */ /* 0x000ea20008301400 */
[----:B------:R-:W-:Y:S01]  /*0310*/  IMAD.MOV.U32 R5, RZ, RZ, RZ ;  /* 0x000000ffff057224 */ /* 0x000fe200078e00ff */
[----:B------:R-:W3:Y:S01]  /*0320*/  LDCU.64 UR8, c[0x0][0x380] ;  /* 0x00007000ff0877ac */ /* 0x000ee20008000a00 */
[----:B--2---:R-:W-:Y:S01]  /*0330*/  FADD R3, R8, R3 ;  /* 0x0000000308037221 */ /* 0x004fe20000000000 */
[----:B0-----:R-:W-:-:S04]  /*0340*/  IMAD.WIDE.U32 R10, R7, UR10, R4 ;  /* 0x0000000a070a7c25 */ /* 0x001fc8000f8e0004 */
[----:B------:R-:W-:Y:S01]  /*0350*/  IMAD R7, R7, UR11, R11 ;  /* 0x0000000b07077c24 */ /* 0x000fe2000f8e020b */
[----:B---3--:R-:W-:-:S04]  /*0360*/  LEA R4, P0, R10, UR8, 0x3 ;  /* 0x000000080a047c11 */ /* 0x008fc8000f8018ff */
[----:B------:R-:W-:-:S05]  /*0370*/  LEA.HI.X R5, R10, UR9, R7, 0x3, P0 ;  /* 0x000000090a057c11 */ /* 0x000fca00080f1c07 */
[----:B------:R0:W-:Y:S04]  /*0380*/  STG.E desc[UR6][R4.64], R3 ;  /* 0x0000000304007986 */ /* 0x0001e8000c101906 */
[----:B-1----:R-:W2:Y:S04]  /*0390*/  LDG.E R11, desc[UR6][R12.64+0x20] ;  /* 0x000020060c0b7981 */ /* 0x002ea8000c1e1900 */
[----:B------:R-:W3:Y:S04]  /*03a0*/  LDG.E R7, desc[UR6][R12.64+0x4] ;  /* 0x000004060c077981 */ /* 0x000ee8000c1e1900 */
[----:B------:R-:W4:Y:S01]  /*03b0*/  LDG.E R9, desc[UR6][R12.64+0x10] ;  /* 0x000010060c097981 */ /* 0x000f22000c1e1900 */
[----:B------:R-:W-:Y:S01]  /*03c0*/  BSSY.RECONVERGENT B0, `(.L_x_3) ;  /* 0x000000e000007945 */ /* 0x000fe20003800200 */
[----:B--2---:R-:W1:Y:S01]  /*03d0*/  MUFU.RCP R10, |R11| ;  /* 0x4000000b000a7308 */ /* 0x004e620000001000 */
[----:B---3--:R-:W-:-:S04]  /*03e0*/  FMUL R7, R2, R7 ;  /* 0x0000000702077220 */ /* 0x008fc80000400000 */
[----:B----4-:R-:W-:-:S04]  /*03f0*/  FFMA R0, R6, R9, -R7 ;  /* 0x0000000906007223 */ /* 0x010fc80000000807 */
[----:B------:R-:W2:Y:S01]  /*0400*/  FCHK P0, R0, |R11| ;  /* 0x4000000b00007302 */ /* 0x000ea20000000000 */
[----:B-1----:R-:W-:-:S04]  /*0410*/  FFMA R15, -|R11|, R10, 1 ;  /* 0x3f8000000b0f7423 */ /* 0x002fc8000000030a */
[----:B------:R-:W-:-:S04]  /*0420*/  FFMA R15, R10, R15, R10 ;  /* 0x0000000f0a0f7223 */ /* 0x000fc8000000000a */
[----:B------:R-:W-:-:S04]  /*0430*/  FFMA R2, R0, R15, RZ ;  /* 0x0000000f00027223 */ /* 0x000fc800000000ff */
[----:B0-----:R-:W-:-:S04]  /*0440*/  FFMA R3, -|R11|, R2, R0 ;  /* 0x000000020b037223 */ /* 0x001fc80000000300 */
[----:B------:R-:W-:Y:S01]  /*0450*/  FFMA R3, R15, R3, R2 ;  /* 0x000000030f037223 */ /* 0x000fe20000000002 */
[----:B--2---:R-:W-:Y:S06]  /*0460*/  @!P0 BRA `(.L_x_4) ;  /* 0x00000000000c8947 */ /* 0x004fec0003800000 */
[----:B------:R-:W-:Y:S01]  /*0470*/  FADD R3, |R11|, -RZ ;  /* 0x800000ff0b037221 */ /* 0x000fe20000000200 */
[----:B------:R-:W-:-:S07]  /*0480*/  MOV R10, 0x4a0 ;  /* 0x000004a0000a7802 */ /* 0x000fce0000000f00 */
[----:B------:R-:W-:Y:S05]  /*0490*/  CALL.REL.NOINC `($__internal_0_$__cuda_sm3x_div_rn_noftz_f32_slowpath) ;  /* 0x0000000000107944 */ /* 0x000fea0003c00000 */
.L_x_4:
[----:B------:R-:W-:Y:S05]  /*04a0*/  BSYNC.RECONVERGENT B0 ;  /* 0x0000000000007941 */ /* 0x000fea0003800200 */
.L_x_3:
[----:B------:R-:W-:-:S05]  /*04b0*/  FADD R3, R8, R3 ;  /* 0x0000000308037221 */ /* 0x000fca0000000000 */
[----:B------:R-:W-:Y:S01]  /*04c0*/  STG.E desc[UR6][R4.64+0x4], R3 ;  /* 0x0000040304007986 */ /* 0x000fe2000c101906 */
[----:B------:R-:W-:Y:S05]  /*04d0*/  EXIT ;  /* 0x000000000000794d */ /* 0x000fea0003800000 */
        .weak           $__internal_0_$__cuda_sm3x_div_rn_noftz_f32_slowpath
        .type           $__internal_0_$__cuda_sm3x_div_rn_noftz_f32_slowpath,@function
        .size           $__internal_0_$__cuda_sm3x_div_rn_noftz_f32_slowpath,(.L_x_204 - $__internal_0_$__cuda_sm3x_div_rn_noftz_f32_slowpath)
$__internal_0_$__cuda_sm3x_div_rn_noftz_f32_slowpath:
[----:B------:R-:W-:Y:S01]  /*04e0*/  SHF.R.U32.HI R11, RZ, 0x17, R3 ;  /* 0x00000017ff0b7819 */ /* 0x000fe20000011603 */
[----:B------:R-:W-:Y:S01]  /*04f0*/  BSSY.RECONVERGENT B1, `(.L_x_5) ;  /* 0x0000062000017945 */ /* 0x000fe20003800200 */
[----:B------:R-:W-:Y:S02]  /*0500*/  SHF.R.U32.HI R9, RZ, 0x17, R0 ;  /* 0x00000017ff097819 */ /* 0x000fe40000011600 */
[----:B------:R-:W-:Y:S02]  /*0510*/  LOP3.LUT R11, R11, 0xff, RZ, 0xc0, !PT ;  /* 0x000000ff0b0b7812 */ /* 0x000fe400078ec0ff */
[----:B------:R-:W-:-:S03]  /*0520*/  LOP3.LUT R14, R9, 0xff, RZ, 0xc0, !PT ;  /* 0x000000ff090e7812 */ /* 0x000fc600078ec0ff */
[----:B------:R-:W-:Y:S02]  /*0530*/  VIADD R13, R11, 0xffffffff ;  /* 0xffffffff0b0d7836 */ /* 0x000fe40000000000 */
[----:B------:R-:W-:-:S03]  /*0540*/  VIADD R12, R14, 0xffffffff ;  /* 0xffffffff0e0c7836 */ /* 0x000fc60000000000 */
[----:B------:R-:W-:-:S04]  /*0550*/  ISETP.GT.U32.AND P0, PT, R13, 0xfd, PT ;  /* 0x000000fd0d00780c */ /* 0x000fc80003f04070 */
[----:B------:R-:W-:-:S13]  /*0560*/  ISETP.GT.U32.OR P0, PT, R12, 0xfd, P0 ;  /* 0x000000fd0c00780c */ /* 0x000fda0000704470 */
[----:B------:R-:W-:Y:S01]  /*0570*/  @!P0 IMAD.MOV.U32 R9, RZ, RZ, RZ ;  /* 0x000000ffff098224 */ /* 0x000fe200078e00ff */
[----:B------:R-:W-:Y:S06]  /*0580*/  @!P0 BRA `(.L_x_6) ;  /* 0x00000000005c8947 */ /* 0x000fec0003800000 */
[----:B------:R-:W-:Y:S02]  /*0590*/  FSETP.GTU.FTZ.AND P0, PT, |R0|, +INF , PT ;  /* 0x7f8000000000780b */ /* 0x000fe40003f1c200 */
[----:B------:R-:W-:-:S04]  /*05a0*/  FSETP.GTU.FTZ.AND P1, PT, |R3|, +INF , PT ;  /* 0x7f8000000300780b */ /* 0x000fc80003f3c200 */
[----:B------:R-:W-:-:S13]  /*05b0*/  PLOP3.LUT P0, PT, P0, P1, PT, 0xf8, 0x8f ;  /* 0x00000000008f781c */ /* 0x000fda0000703f70 */
[----:B------:R-:W-:Y:S05]  /*05c0*/  @P0 BRA `(.L_x_7) ;  /* 0x00000004004c0947 */ /* 0x000fea0003800000 */
[----:B------:R-:W-:-:S13]  /*05d0*/  LOP3.LUT P0, RZ, R3, 0x7fffffff, R0, 0xc8, !PT ;  /* 0x7fffffff03ff7812 */ /* 0x000fda000780c800 */
[----:B------:R-:W-:Y:S05]  /*05e0*/  @!P0 BRA `(.L_x_8) ;  /* 0x00000004003c8947 */ /* 0x000fea0003800000 */
[C---:B------:R-:W-:Y:S02]  /*05f0*/  FSETP.NEU.FTZ.AND P2, PT, |R0|.reuse, +INF , PT ;  /* 0x7f8000000000780b */ /* 0x040fe40003f5d200 */
[----:B------:R-:W-:Y:S02]  /*0600*/  FSETP.NEU.FTZ.AND P1, PT, |R3|, +INF , PT ;  /* 0x7f8000000300780b */ /* 0x000fe40003f3d200 */
[----:B------:R-:W-:-:S11]  /*0610*/  FSETP.NEU.FTZ.AND P0, PT, |R0|, +INF , PT ;  /* 0x7f8000000000780b */ /* 0x000fd60003f1d200 */
[----:B------:R-:W-:Y:S05]  /*0620*/  @!P1 BRA !P2, `(.L_x_8) ;  /* 0x00000004002c9947 */ /* 0x000fea0005000000 */
[----:B------:R-:W-:-:S04]  /*0630*/  LOP3.LUT P2, RZ, R0, 0x7fffffff, RZ, 0xc0, !PT ;  /* 0x7fffffff00ff7812 */ /* 0x000fc8000784c0ff */
[----:B------:R-:W-:-:S13]  /*0640*/  PLOP3.LUT P1, PT, P1, P2, PT, 0x2f, 0xf2 ;  /* 0x0000000000f2781c */ /* 0x000fda0000f24577 */
[----:B------:R-:W-:Y:S05]  /*0650*/  @P1 BRA `(.L_x_9) ;  /* 0x0000000400181947 */ /* 0x000fea0003800000 */
[----:B------:R-:W-:-:S04]  /*0660*/  LOP3.LUT P1, RZ, R3, 0x7fffffff, RZ, 0xc0, !PT ;  /* 0x7fffffff03ff7812 */ /* 0x000fc8000782c0ff */
[----:B------:R-:W-:-:S13]  /*0670*/  PLOP3.LUT P0, PT, P0, P1, PT, 0x2f, 0xf2 ;  /* 0x0000000000f2781c */ /* 0x000fda0000702577 */
[----:B------:R-:W-:Y:S05]  /*0680*/  @P0 BRA `(.L_x_10) ;  /* 0x0000000400000947 */ /* 0x000fea0003800000 */
[----:B------:R-:W-:Y:S02]  /*0690*/  ISETP.GE.AND P0, PT, R12, RZ, PT ;  /* 0x000000ff0c00720c */ /* 0x000fe40003f06270 */
[----:B------:R-:W-:-:S11]  /*06a0*/  ISETP.GE.AND P1, PT, R13, RZ, PT ;  /* 0x000000ff0d00720c */ /* 0x000fd60003f26270 */
[----:B------:R-:W-:Y:S02]  /*06b0*/  @P0 IMAD.MOV.U32 R9, RZ, RZ, RZ ;  /* 0x000000ffff090224 */ /* 0x000fe400078e00ff */
[----:B------:R-:W-:Y:S01]  /*06c0*/  @!P0 FFMA R0, R0, 1.84467440737095516160e+19, RZ ;  /* 0x5f80000000008823 */ /* 0x000fe200000000ff */
[----:B------:R-:W-:Y:S02]  /*06d0*/  @!P0 IMAD.MOV.U32 R9, RZ, RZ, -0x40 ;  /* 0xffffffc0ff098424 */ /* 0x000fe400078e00ff */
[----:B------:R-:W-:Y:S02]  /*06e0*/  @!P1 FFMA R3, R3, 1.84467440737095516160e+19, RZ ;  /* 0x5f80000003039823 */ /* 0x000fe400000000ff */
[----:B------:R-:W-:-:S07]  /*06f0*/  @!P1 VIADD R9, R9, 0x40 ;  /* 0x0000004009099836 */ /* 0x000fce0000000000 */
.L_x_6:
[----:B------:R-:W-:Y:S01]  /*0700*/  LEA R12, R11, 0xc0800000, 0x17 ;  /* 0xc08000000b0c7811 */ /* 0x000fe200078eb8ff */
[----:B------:R-:W-:Y:S04]  /*0710*/  BSSY.RECONVERGENT B2, `(.L_x_11) ;  /* 0x0000036000027945 */ /* 0x000fe80003800200 */
[----:B------:R-:W-:Y:S02]  /*0720*/  IMAD.IADD R12, R3, 0x1, -R12 ;  /* 0x00000001030c7824 */ /* 0x000fe400078e0a0c */
[----:B------:R-:W-:Y:S02]  /*0730*/  VIADD R3, R14, 0xffffff81 ;  /* 0xffffff810e037836 */ /* 0x000fe40000000000 */
[----:B------:R0:W1:Y:S01]  /*0740*/  MUFU.RCP R13, R12 ;  /* 0x0000000c000d7308 */ /* 0x0000620000001000 */
[----:B------:R-:W-:Y:S01]  /*0750*/  FADD.FTZ R15, -R12, -RZ ;  /* 0x800000ff0c0f7221 */ /* 0x000fe20000010100 */
[C---:B------:R-:W-:Y:S01]  /*0760*/  IMAD R0, R3.reuse, -0x800000, R0 ;  /* 0xff80000003007824 */ /* 0x040fe200078e0200 */
[----:B0-----:R-:W-:-:S05]  /*0770*/  IADD3 R12, PT, PT, R3, 0x7f, -R11 ;  /* 0x0000007f030c7810 */ /* 0x001fca0007ffe80b */
[----:B------:R-:W-:Y:S02]  /*0780*/  IMAD.IADD R12, R12, 0x1, R9 ;  /* 0x000000010c0c7824 */ /* 0x000fe400078e0209 */
[----:B-1----:R-:W-:-:S04]  /*0790*/  FFMA R14, R13, R15, 1 ;  /* 0x3f8000000d0e7423 */ /* 0x002fc8000000000f */
[----:B------:R-:W-:-:S04]  /*07a0*/  FFMA R16, R13, R14, R13 ;  /* 0x0000000e0d107223 */ /* 0x000fc8000000000d */
[----:B------:R-:W-:-:S04]  /*07b0*/  FFMA R13, R0, R16, RZ ;  /* 0x00000010000d7223 */ /* 0x000fc800000000ff */
[----:B------:R-:W-:-:S04]  /*07c0*/  FFMA R14, R15, R13, R0 ;  /* 0x0000000d0f0e7223 */ /* 0x000fc80000000000 */
[----:B------:R-:W-:-:S04]  /*07d0*/  FFMA R13, R16, R14, R13 ;  /* 0x0000000e100d7223 */ /* 0x000fc8000000000d */
[----:B------:R-:W-:-:S04]  /*07e0*/  FFMA R14, R15, R13, R0 ;  /* 0x0000000d0f0e7223 */ /* 0x000fc80000000000 */
[----:B------:R-:W-:-:S05]  /*07f0*/  FFMA R0, R16, R14, R13 ;  /* 0x0000000e10007223 */ /* 0x000fca000000000d */
[----:B------:R-:W-:-:S04]  /*0800*/  SHF.R.U32.HI R3, RZ, 0x17, R0 ;  /* 0x00000017ff037819 */ /* 0x000fc80000011600 */
[----:B------:R-:W-:-:S05]  /*0810*/  LOP3.LUT R3, R3, 0xff, RZ, 0xc0, !PT ;  /* 0x000000ff03037812 */ /* 0x000fca00078ec0ff */
[----:B------:R-:W-:-:S04]  /*0820*/  IMAD.IADD R11, R3, 0x1, R12 ;  /* 0x00000001030b7824 */ /* 0x000fc800078e020c */
[----:B------:R-:W-:-:S05]  /*0830*/  VIADD R3, R11, 0xffffffff ;  /* 0xffffffff0b037836 */ /* 0x000fca0000000000 */
[----:B------:R-:W-:-:S13]  /*0840*/  ISETP.GE.U32.AND P0, PT, R3, 0xfe, PT ;  /* 0x000000fe0300780c */ /* 0x000fda0003f06070 */
[----:B------:R-:W-:Y:S05]  /*0850*/  @!P0 BRA `(.L_x_12) ;  /* 0x0000000000808947 */ /* 0x000fea0003800000 */
[----:B------:R-:W-:-:S13]  /*0860*/  ISETP.GT.AND P0, PT, R11, 0xfe, PT ;  /* 0x000000fe0b00780c */ /* 0x000fda0003f04270 */
[----:B------:R-:W-:Y:S05]  /*0870*/  @P0 BRA `(.L_x_13) ;  /* 0x00000000006c0947 */ /* 0x000fea0003800000 */
[----:B------:R-:W-:-:S13]  /*0880*/  ISETP.GE.AND P0, PT, R11, 0x1, PT ;  /* 0x000000010b00780c */ /* 0x000fda0003f06270 */
[----:B------:R-:W-:Y:S05]  /*0890*/  @P0 BRA `(.L_x_14) ;  /* 0x0000000000740947 */ /* 0x000fea0003800000 */
[----:B------:R-:W-:Y:S02]  /*08a0*/  ISETP.GE.AND P0, PT, R11, -0x18, PT ;  /* 0xffffffe80b00780c */ /* 0x000fe40003f06270 */
[----:B------:R-:W-:-:S11]  /*08b0*/  LOP3.LUT R0, R0, 0x80000000, RZ, 0xc0, !PT ;  /* 0x8000000000007812 */ /* 0x000fd600078ec0ff */
[----:B------:R-:W-:Y:S05]  /*08c0*/  @!P0 BRA `(.L_x_14) ;  /* 0x0000000000688947 */ /* 0x000fea0003800000 */
[CCC-:B------:R-:W-:Y:S01]  /*08d0*/  FFMA.RZ R3, R16.reuse, R14.reuse, R13.reuse ;  /* 0x0000000e10037223 */ /* 0x1c0fe2000000c00d */
[CCC-:B------:R-:W-:Y:S01]  /*08e0*/  FFMA.RM R12, R16.reuse, R14.reuse, R13.reuse ;  /* 0x0000000e100c7223 */ /* 0x1c0fe2000000400d */
[C---:B------:R-:W-:Y:S02]  /*08f0*/  ISETP.NE.AND P2, PT, R11.reuse, RZ, PT ;  /* 0x000000ff0b00720c */ /* 0x040fe40003f45270 */
[----:B------:R-:W-:Y:S02]  /*0900*/  ISETP.NE.AND P1, PT, R11, RZ, PT ;  /* 0x000000ff0b00720c */ /* 0x000fe40003f25270 */
[----:B------:R-:W-:Y:S01]  /*0910*/  LOP3.LUT R9, R3, 0x7fffff, RZ, 0xc0, !PT ;  /* 0x007fffff03097812 */ /* 0x000fe200078ec0ff */
[----:B------:R-:W-:Y:S01]  /*0920*/  FFMA.RP R3, R16, R14, R13 ;  /* 0x0000000e10037223 */ /* 0x000fe2000000800d */
[----:B------:R-:W-:Y:S02]  /*0930*/  VIADD R14, R11, 0x20 ;  /* 0x000000200b0e7836 */ /* 0x000fe40000000000 */
[----:B------:R-:W-:Y:S01]  /*0940*/  LOP3.LUT R9, R9, 0x800000, RZ, 0xfc, !PT ;  /* 0x0080000009097812 */ /* 0x000fe200078efcff */
[----:B------:R-:W-:Y:S01]  /*0950*/  IMAD.MOV R11, RZ, RZ, -R11 ;  /* 0x000000ffff0b7224 */ /* 0x000fe200078e0a0b */
[----:B------:R-:W-:-:S02]  /*0960*/  FSETP.NEU.FTZ.AND P0, PT, R3, R12, PT ;  /* 0x0000000c0300720b */ /* 0x000fc40003f1d000 */
[----:B------:R-:W-:Y:S02]  /*0970*/  SHF.L.U32 R14, R9, R14, RZ ;  /* 0x0000000e090e7219 */ /* 0x000fe400000006ff */
[----:B------:R-:W-:Y:S02]  /*0980*/  SEL R12, R11, RZ, P2 ;  /* 0x000000ff0b0c7207 */ /* 0x000fe40001000000 */
[----:B------:R-:W-:Y:S02]  /*0990*/  ISETP.NE.AND P1, PT, R14, RZ, P1 ;  /* 0x000000ff0e00720c */ /* 0x000fe40000f25270 */
[----:B------:R-:W-:Y:S02]  /*09a0*/  SHF.R.U32.HI R12, RZ, R12, R9 ;  /* 0x0000000cff0c7219 */ /* 0x000fe40000011609 */
[----:B------:R-:W-:Y:S02]  /*09b0*/  PLOP3.LUT P0, PT, P0, P1, PT, 0xf8, 0x8f ;  /* 0x00000000008f781c */ /* 0x000fe40000703f70 */
[----:B------:R-:W-:-:S02]  /*09c0*/  SHF.R.U32.HI R14, RZ, 0x1, R12 ;  /* 0x00000001ff0e7819 */ /* 0x000fc4000001160c */
[----:B------:R-:W-:-:S04]  /*09d0*/  SEL R3, RZ, 0x1, !P0 ;  /* 0x00000001ff037807 */ /* 0x000fc80004000000 */
[----:B------:R-:W-:-:S04]  /*09e0*/  LOP3.LUT R3, R3, 0x1, R14, 0xf8, !PT ;  /* 0x0000000103037812 */ /* 0x000fc800078ef80e */
[----:B------:R-:W-:-:S05]  /*09f0*/  LOP3.LUT R3, R3, R12, RZ, 0xc0, !PT ;  /* 0x0000000c03037212 */ /* 0x000fca00078ec0ff */
[----:B------:R-:W-:-:S05]  /*0a00*/  IMAD.IADD R3, R14, 0x1, R3 ;  /* 0x000000010e037824 */ /* 0x000fca00078e0203 */
[----:B------:R-:W-:Y:S01]  /*0a10*/  LOP3.LUT R0, R3, R0, RZ, 0xfc, !PT ;  /* 0x0000000003007212 */ /* 0x000fe200078efcff */
[----:B------:R-:W-:Y:S06]  /*0a20*/  BRA `(.L_x_14) ;  /* 0x0000000000107947 */ /* 0x000fec0003800000 */
.L_x_13:
[----:B------:R-:W-:-:S04]  /*0a30*/  LOP3.LUT R0, R0, 0x80000000, RZ, 0xc0, !PT ;  /* 0x8000000000007812 */ /* 0x000fc800078ec0ff */
[----:B------:R-:W-:Y:S01]  /*0a40*/  LOP3.LUT R0, R0, 0x7f800000, RZ, 0xfc, !PT ;  /* 0x7f80000000007812 */ /* 0x000fe200078efcff */
[----:B------:R-:W-:Y:S06]  /*0a50*/  BRA `(.L_x_14) ;  /* 0x0000000000047947 */ /* 0x000fec0003800000 */
.L_x_12:
[----:B------:R-:W-:-:S07]  /*0a60*/  IMAD R0, R12, 0x800000, R0 ;  /* 0x008000000c007824 */ /* 0x000fce00078e0200 */
.L_x_14:
[----:B------:R-:W-:Y:S05]  /*0a70*/  BSYNC.RECONVERGENT B2 ;  /* 0x0000000000027941 */ /* 0x000fea0003800200 */
.L_x_11:
[----:B------:R-:W-:Y:S05]  /*0a80*/  BRA `(.L_x_15) ;  /* 0x0000000000207947 */ /* 0x000fea0003800000 */
.L_x_10:
[----:B------:R-:W-:-:S04]  /*0a90*/  LOP3.LUT R0, R3, 0x80000000, R0, 0x48, !PT ;  /* 0x8000000003007812 */ /* 0x000fc800078e4800 */
[----:B------:R-:W-:Y:S01]  /*0aa0*/  LOP3.LUT R0, R0, 0x7f800000, RZ, 0xfc, !PT ;  /* 0x7f80000000007812 */ /* 0x000fe200078efcff */
[----:B------:R-:W-:Y:S06]  /*0ab0*/  BRA `(.L_x_15) ;  /* 0x0000000000147947 */ /* 0x000fec0003800000 */
.L_x_9:
[----:B------:R-:W-:Y:S01]  /*0ac0*/  LOP3.LUT R0, R3, 0x80000000, R0, 0x48, !PT ;  /* 0x8000000003007812 */ /* 0x000fe200078e4800 */
[----:B------:R-:W-:Y:S06]  /*0ad0*/  BRA `(.L_x_15) ;  /* 0x00000000000c7947 */ /* 0x000fec0003800000 */
.L_x_8:
[----:B------:R-:W0:Y:S01]  /*0ae0*/  MUFU.RSQ R0, -QNAN ;  /* 0xffc0000000007908 */ /* 0x000e220000001400 */
[----:B------:R-:W-:Y:S05]  /*0af0*/  BRA `(.L_x_15) ;  /* 0x0000000000047947 */ /* 0x000fea0003800000 */
.L_x_7:
[----:B------:R-:W-:-:S07]  /*0b00*/  FADD.FTZ R0, R0, R3 ;  /* 0x0000000300007221 */ /* 0x000fce0000010000 */
.L_x_15:
[----:B------:R-:W-:Y:S05]  /*0b10*/  BSYNC.RECONVERGENT B1 ;  /* 0x0000000000017941 */ /* 0x000fea0003800200 */
.L_x_5:
[----:B------:R-:W-:Y:S02]  /*0b20*/  IMAD.MOV.U32 R11, RZ, RZ, 0x0 ;  /* 0x00000000ff0b7424 */ /* 0x000fe400078e00ff */
[----:B0-----:R-:W-:Y:S02]  /*0b30*/  IMAD.MOV.U32 R3, RZ, RZ, R0 ;  /* 0x000000ffff037224 */ /* 0x001fe400078e0000 */
[----:B------:R-:W-:Y:S05]  /*0b40*/  RET.REL.NODEC R10 `(_Z12coordschangePfS_m) ;  /* 0xfffffff40a2c7950 */ /* 0x000fea0003c3ffff */
.L_x_16:
        /* <DEDUP_REMOVED lines=11> */
.L_x_204:


//--------------------- .text._Z7scalingPfS_mf    --------------------------
	.section	.text._Z7scalingPfS_mf,"ax",@progbits
	.align	128
        .global         _Z7scalingPfS_mf
        .type           _Z7scalingPfS_mf,@function
        .size           _Z7scalingPfS_mf,(.L_x_205 - _Z7scalingPfS_mf)
        .other          _Z7scalingPfS_mf,@"STO_CUDA_ENTRY STV_DEFAULT"
_Z7scalingPfS_mf:
.text._Z7scalingPfS_mf:
        /* <DEDUP_REMOVED lines=16> */
[----:B------:R-:W-:Y:S02]  /*0100*/  USHF.R.U64 UR4, UR4, 0x1, UR5 ;  /* 0x0000000104047899 */ /* 0x000fe40008001205 */
[----:B------:R-:W-:Y:S01]  /*0110*/  USHF.R.U32.HI UR5, URZ, 0x1, UR5 ;  /* 0x00000001ff057899 */ /* 0x000fe20008011605 */
[----:B------:R-:W0:Y:S03]  /*0120*/  LDCU.64 UR8, c[0x0][0x388] ;  /* 0x00007100ff0877ac */ /* 0x000e260008000a00 */
[----:B------:R-:W-:Y:S02]  /*0130*/  IADD3 R6, P0, PT, R4, -UR4, RZ ;  /* 0x8000000404067c10 */ /* 0x000fe4000ff1e0ff */
[----:B------:R-:W-:Y:S01]  /*0140*/  IADD3 R0, P1, PT, R3, -UR4, RZ ;  /* 0x8000000403007c10 */ /* 0x000fe2000ff3e0ff */
[----:B------:R-:W1:Y:S02]  /*0150*/  LDCU.64 UR6, c[0x0][0x358] ;  /* 0x00006b00ff0677ac */ /* 0x000e640008000a00 */
[----:B------:R-:W-:Y:S01]  /*0160*/  IMAD.X R7, RZ, RZ, ~UR5, P0 ;  /* 0x80000005ff077e24 */ /* 0x000fe200080e06ff */
[----:B------:R-:W-:Y:S01]  /*0170*/  IADD3 R11, P3, PT, RZ, -R0, RZ ;  /* 0x80000000ff0b7210 */ /* 0x000fe20007f7e0ff */
[----:B------:R-:W-:Y:S01]  /*0180*/  IMAD.X R2, RZ, RZ, ~UR5, P1 ;  /* 0x80000005ff027e24 */ /* 0x000fe200088e06ff */
[-C--:B------:R-:W-:Y:S01]  /*0190*/  IADD3 R9, P1, PT, RZ, -R6.reuse, RZ ;  /* 0x80000006ff097210 */ /* 0x080fe20007f3e0ff */
[----:B------:R-:W2:Y:S01]  /*01a0*/  LDCU UR4, c[0x0][0x398] ;  /* 0x00007300ff0477ac */ /* 0x000ea20008000800 */
[----:B------:R-:W-:Y:S01]  /*01b0*/  ISETP.LT.AND P0, PT, R7, RZ, PT ;  /* 0x000000ff0700720c */ /* 0x000fe20003f01270 */
[----:B------:R-:W-:Y:S01]  /*01c0*/  IMAD.X R13, RZ, RZ, ~R2, P3 ;  /* 0x000000ffff0d7224 */ /* 0x000fe200018e0e02 */
[----:B------:R-:W-:Y:S01]  /*01d0*/  ISETP.LT.AND P2, PT, R2, RZ, PT ;  /* 0x000000ff0200720c */ /* 0x000fe20003f41270 */
[----:B------:R-:W-:Y:S01]  /*01e0*/  IMAD.X R8, RZ, RZ, ~R7, P1 ;  /* 0x000000ffff087224 */ /* 0x000fe200008e0e07 */
[----:B------:R-:W-:-:S02]  /*01f0*/  SEL R9, R9, R6, P0 ;  /* 0x0000000609097207 */ /* 0x000fc40000000000 */
[----:B------:R-:W-:Y:S02]  /*0200*/  SEL R10, R11, R0, P2 ;  /* 0x000000000b0a7207 */ /* 0x000fe40001000000 */
[----:B------:R-:W-:Y:S02]  /*0210*/  SEL R0, R8, R7, P0 ;  /* 0x0000000708007207 */ /* 0x000fe40000000000 */
[----:B0-----:R-:W-:Y:S02]  /*0220*/  LEA R6, P0, R9, UR8, 0x2 ;  /* 0x0000000809067c11 */ /* 0x001fe4000f8010ff */
[----:B------:R-:W-:Y:S02]  /*0230*/  SEL R11, R13, R2, P2 ;  /* 0x000000020d0b7207 */ /* 0x000fe40001000000 */
[----:B------:R-:W-:Y:S02]  /*0240*/  LEA R8, P1, R10, UR8, 0x2 ;  /* 0x000000080a087c11 */ /* 0x000fe4000f8210ff */
[----:B------:R-:W-:-:S02]  /*0250*/  LEA.HI.X R7, R9, UR9, R0, 0x2, P0 ;  /* 0x0000000909077c11 */ /* 0x000fc400080f1400 */
[----:B------:R-:W-:-:S03]  /*0260*/  LEA.HI.X R9, R10, UR9, R11, 0x2, P1 ;  /* 0x000000090a097c11 */ /* 0x000fc600088f140b */
[----:B-1----:R-:W3:Y:S04]  /*0270*/  LDG.E R6, desc[UR6][R6.64] ;  /* 0x0000000606067981 */ /* 0x002ee8000c1e1900 */
[----:B------:R-:W3:Y:S01]  /*0280*/  LDG.E R9, desc[UR6][R8.64] ;  /* 0x0000000608097981 */ /* 0x000ee2000c1e1900 */
[----:B------:R-:W-:Y:S01]  /*0290*/  BSSY.RECONVERGENT B0, `(.L_x_17) ;  /* 0x0000010000007945 */ /* 0x000fe20003800200 */
[----:B---3--:R-:W-:-:S04]  /*02a0*/  FMUL R0, R6, R9 ;  /* 0x0000000906007220 */ /* 0x008fc80000400000 */
[----:B--2---:R-:W-:-:S04]  /*02b0*/  FMUL R0, R0, UR4 ;  /* 0x0000000400007c20 */ /* 0x004fc80008400000 */
[----:B------:R-:W-:-:S04]  /*02c0*/  FMUL R0, R0, UR4 ;  /* 0x0000000400007c20 */ /* 0x000fc80008400000 */
[----:B------:R-:W-:-:S05]  /*02d0*/  VIADD R2, R0, 0x1800000 ;  /* 0x0180000000027836 */ /* 0x000fca0000000000 */
[----:B------:R-:W-:-:S04]  /*02e0*/  LOP3.LUT R2, R2, 0x7f800000, RZ, 0xc0, !PT ;  /* 0x7f80000002027812 */ /* 0x000fc800078ec0ff */
[----:B------:R-:W-:-:S13]  /*02f0*/  ISETP.GT.U32.AND P0, PT, R2, 0x1ffffff, PT ;  /* 0x01ffffff0200780c */ /* 0x000fda0003f04070 */
[----:B------:R-:W-:Y:S05]  /*0300*/  @P0 BRA `(.L_x_18) ;  /* 0x0000000000100947 */ /* 0x000fea0003800000 */
[----:B------:R-:W-:-:S07]  /*0310*/  MOV R6, 0x330 ;  /* 0x0000033000067802 */ /* 0x000fce0000000f00 */
[----:B------:R-:W-:Y:S05]  /*0320*/  CALL.REL.NOINC `($__internal_1_$__cuda_sm20_rcp_rn_f32_slowpath) ;  /* 0x00000000004c7944 */ /* 0x000fea0003c00000 */
[----:B------:R-:W-:Y:S01]  /*0330*/  IMAD.MOV.U32 R6, RZ, RZ, R0 ;  /* 0x000000ffff067224 */ /* 0x000fe200078e0000 */
[----:B------:R-:W-:Y:S06]  /*0340*/  BRA `(.L_x_19) ;  /* 0x0000000000107947 */ /* 0x000fec0003800000 */
.L_x_18:
[----:B------:R-:W0:Y:S02]  /*0350*/  MUFU.RCP R7, R0 ;  /* 0x0000000000077308 */ /* 0x000e240000001000 */
[----:B0-----:R-:W-:-:S04]  /*0360*/  FFMA R2, R0, R7, -1 ;  /* 0xbf80000000027423 */ /* 0x001fc80000000007 */
[----:B------:R-:W-:-:S04]  /*0370*/  FADD.FTZ R2, -R2, -RZ ;  /* 0x800000ff02027221 */ /* 0x000fc80000010100 */
[----:B------:R-:W-:-:S07]  /*0380*/  FFMA R6, R7, R2, R7 ;  /* 0x0000000207067223 */ /* 0x000fce0000000007 */
.L_x_19:
[----:B------:R-:W-:Y:S05]  /*0390*/  BSYNC.RECONVERGENT B0 ;  /* 0x0000000000007941 */ /* 0x000fea0003800200 */
.L_x_17:
[----:B------:R-:W0:Y:S01]  /*03a0*/  LDCU.64 UR8, c[0x0][0x390] ;  /* 0x00007200ff0877ac */ /* 0x000e220008000a00 */
[----:B------:R-:W-:Y:S01]  /*03b0*/  IMAD.MOV.U32 R5, RZ, RZ, RZ ;  /* 0x000000ffff057224 */ /* 0x000fe200078e00ff */
[----:B------:R-:W1:Y:S01]  /*03c0*/  LDCU.64 UR4, c[0x0][0x380] ;  /* 0x00007000ff0477ac */ /* 0x000e620008000a00 */
[----:B0-----:R-:W-:-:S04]  /*03d0*/  IMAD.WIDE.U32 R4, R3, UR8, R4 ;  /* 0x0000000803047c25 */ /* 0x001fc8000f8e0004 */
[----:B------:R-:W-:Y:S01]  /*03e0*/  IMAD R3, R3, UR9, R5 ;  /* 0x0000000903037c24 */ /* 0x000fe2000f8e0205 */
[----:B-1----:R-:W-:-:S04]  /*03f0*/  LEA R2, P0, R4, UR4, 0x2 ;  /* 0x0000000404027c11 */ /* 0x002fc8000f8010ff */
[----:B------:R-:W-:-:S05]  /*0400*/  LEA.HI.X R3, R4, UR5, R3, 0x2, P0 ;  /* 0x0000000504037c11 */ /* 0x000fca00080f1403 */
[----:B------:R-:W2:Y:S02]  /*0410*/  LDG.E R5, desc[UR6][R2.64] ;  /* 0x0000000602057981 */ /* 0x000ea4000c1e1900 */
[----:B--2---:R-:W-:-:S04]  /*0420*/  FMUL R5, R5, R6 ;  /* 0x0000000605057220 */ /* 0x004fc80000400000 */
[----:B------:R-:W-:-:S05]  /*0430*/  FADD R5, |R5|, -RZ ;  /* 0x800000ff05057221 */ /* 0x000fca0000000200 */
[----:B------:R-:W-:Y:S01]  /*0440*/  STG.E desc[UR6][R2.64], R5 ;  /* 0x0000000502007986 */ /* 0x000fe2000c101906 */
[----:B------:R-:W-:Y:S05]  /*0450*/  EXIT ;  /* 0x000000000000794d */ /* 0x000fea0003800000 */
        .weak           $__internal_1_$__cuda_sm20_rcp_rn_f32_slowpath
        .type           $__internal_1_$__cuda_sm20_rcp_rn_f32_slowpath,@function
        .size           $__internal_1_$__cuda_sm20_rcp_rn_f32_slowpath,(.L_x_205 - $__internal_1_$__cuda_sm20_rcp_rn_f32_slowpath)
$__internal_1_$__cuda_sm20_rcp_rn_f32_slowpath:
[----:B------:R-:W-:Y:S01]  /*0460*/  IMAD.SHL.U32 R2, R0, 0x2, RZ ;  /* 0x0000000200027824 */ /* 0x000fe200078e00ff */
[----:B------:R-:W-:Y:S04]  /*0470*/  BSSY.RECONVERGENT B1, `(.L_x_20) ;  /* 0x0000030000017945 */ /* 0x000fe80003800200 */
[----:B------:R-:W-:-:S04]  /*0480*/  SHF.R.U32.HI R2, RZ, 0x18, R2 ;  /* 0x00000018ff027819 */ /* 0x000fc80000011602 */
[----:B------:R-:W-:-:S13]  /*0490*/  ISETP.NE.U32.AND P0, PT, R2, RZ, PT ;  /* 0x000000ff0200720c */ /* 0x000fda0003f05070 */
[----:B------:R-:W-:Y:S05]  /*04a0*/  @P0 BRA `(.L_x_21) ;  /* 0x0000000000280947 */ /* 0x000fea0003800000 */
[----:B------:R-:W-:-:S05]  /*04b0*/  IMAD.SHL.U32 R2, R0, 0x2, RZ ;  /* 0x0000000200027824 */ /* 0x000fca00078e00ff */
[----:B------:R-:W-:-:S13]  /*04c0*/  ISETP.NE.AND P0, PT, R2, RZ, PT ;  /* 0x000000ff0200720c */ /* 0x000fda0003f05270 */
[----:B------:R-:W-:Y:S01]  /*04d0*/  @P0 FFMA R8, R0, 1.84467440737095516160e+19, RZ ;  /* 0x5f80000000080823 */ /* 0x000fe200000000ff */
[----:B------:R-:W-:Y:S08]  /*04e0*/  @!P0 MUFU.RCP R7, R0 ;  /* 0x0000000000078308 */ /* 0x000ff00000001000 */
[----:B------:R-:W0:Y:S02]  /*04f0*/  @P0 MUFU.RCP R9, R8 ;  /* 0x0000000800090308 */ /* 0x000e240000001000 */
[----:B0-----:R-:W-:-:S04]  /*0500*/  @P0 FFMA R2, R8, R9, -1 ;  /* 0xbf80000008020423 */ /* 0x001fc80000000009 */
[----:B------:R-:W-:-:S04]  /*0510*/  @P0 FADD.FTZ R2, -R2, -RZ ;  /* 0x800000ff02020221 */ /* 0x000fc80000010100 */
[----:B------:R-:W-:-:S04]  /*0520*/  @P0 FFMA R2, R9, R2, R9 ;  /* 0x0000000209020223 */ /* 0x000fc80000000009 */
[----:B------:R-:W-:Y:S01]  /*0530*/  @P0 FFMA R7, R2, 1.84467440737095516160e+19, RZ ;  /* 0x5f80000002070823 */ /* 0x000fe200000000ff */
[----:B------:R-:W-:Y:S06]  /*0540*/  BRA `(.L_x_22) ;  /* 0x0000000000887947 */ /* 0x000fec0003800000 */
.L_x_21:
[----:B------:R-:W-:-:S05]  /*0550*/  VIADD R7, R2, 0xffffff03 ;  /* 0xffffff0302077836 */ /* 0x000fca0000000000 */
[----:B------:R-:W-:-:S13]  /*0560*/  ISETP.GT.U32.AND P0, PT, R7, 0x1, PT ;  /* 0x000000010700780c */ /* 0x000fda0003f04070 */
[----:B------:R-:W-:Y:S05]  /*0570*/  @P0 BRA `(.L_x_23) ;  /* 0x0000000000780947 */ /* 0x000fea0003800000 */
[----:B------:R-:W-:Y:S01]  /*0580*/  LOP3.LUT R8, R0, 0x7fffff, RZ, 0xc0, !PT ;  /* 0x007fffff00087812 */ /* 0x000fe200078ec0ff */
[----:B------:R-:W-:-:S03]  /*0590*/  IMAD.MOV.U32 R12, RZ, RZ, 0x3 ;  /* 0x00000003ff0c7424 */ /* 0x000fc600078e00ff */
[----:B------:R-:W-:Y:S02]  /*05a0*/  LOP3.LUT R8, R8, 0x3f800000, RZ, 0xfc, !PT ;  /* 0x3f80000008087812 */ /* 0x000fe400078efcff */
[----:B------:R-:W-:Y:S02]  /*05b0*/  SHF.L.U32 R13, R12, R7, RZ ;  /* 0x000000070c0d7219 */ /* 0x000fe400000006ff */
[----:B------:R-:W0:Y:S02]  /*05c0*/  MUFU.RCP R9, R8 ;  /* 0x0000000800097308 */ /* 0x000e240000001000 */
[----:B0-----:R-:W-:-:S04]  /*05d0*/  FFMA R10, R8, R9, -1 ;  /* 0xbf800000080a7423 */ /* 0x001fc80000000009 */
[----:B------:R-:W-:-:S04]  /*05e0*/  FADD.FTZ R10, -R10, -RZ ;  /* 0x800000ff0a0a7221 */ /* 0x000fc80000010100 */
[CCC-:B------:R-:W-:Y:S01]  /*05f0*/  FFMA.RM R11, R9.reuse, R10.reuse, R9.reuse ;  /* 0x0000000a090b7223 */ /* 0x1c0fe20000004009 */
[----:B------:R-:W-:-:S04]  /*0600*/  FFMA.RP R10, R9, R10, R9 ;  /* 0x0000000a090a7223 */ /* 0x000fc80000008009 */
[C---:B------:R-:W-:Y:S02]  /*0610*/  LOP3.LUT R9, R11.reuse, 0x7fffff, RZ, 0xc0, !PT ;  /* 0x007fffff0b097812 */ /* 0x040fe400078ec0ff */
[----:B------:R-:W-:Y:S02]  /*0620*/  FSETP.NEU.FTZ.AND P0, PT, R11, R10, PT ;  /* 0x0000000a0b00720b */ /* 0x000fe40003f1d000 */
[----:B------:R-:W-:Y:S02]  /*0630*/  LOP3.LUT R10, R9, 0x800000, RZ, 0xfc, !PT ;  /* 0x00800000090a7812 */ /* 0x000fe400078efcff */
[----:B------:R-:W-:Y:S02]  /*0640*/  SEL R9, RZ, 0xffffffff, !P0 ;  /* 0xffffffffff097807 */ /* 0x000fe40004000000 */
[----:B------:R-:W-:-:S03]  /*0650*/  LOP3.LUT R8, R13, R10, RZ, 0xc0, !PT ;  /* 0x0000000a0d087212 */ /* 0x000fc600078ec0ff */
[----:B------:R-:W-:Y:S01]  /*0660*/  IMAD.MOV R9, RZ, RZ, -R9 ;  /* 0x000000ffff097224 */ /* 0x000fe200078e0a09 */
[----:B------:R-:W-:-:S04]  /*0670*/  SHF.R.U32.HI R8, RZ, R7, R8 ;  /* 0x00000007ff087219 */ /* 0x000fc80000011608 */
[----:B------:R-:W-:Y:S02]  /*0680*/  LOP3.LUT P1, RZ, R9, R7, R10, 0xf8, !PT ;  /* 0x0000000709ff7212 */ /* 0x000fe4000782f80a */
[C---:B------:R-:W-:Y:S02]  /*0690*/  LOP3.LUT P0, RZ, R8.reuse, 0x1, RZ, 0xc0, !PT ;  /* 0x0000000108ff7812 */ /* 0x040fe4000780c0ff */
[----:B------:R-:W-:-:S04]  /*06a0*/  LOP3.LUT P2, RZ, R8, 0x2, RZ, 0xc0, !PT ;  /* 0x0000000208ff7812 */ /* 0x000fc8000784c0ff */
[----:B------:R-:W-:Y:S02]  /*06b0*/  PLOP3.LUT P0, PT, P0, P1, P2, 0xe0, 0x0 ;  /* 0x000000000000781c */ /* 0x000fe40000703c20 */
[----:B------:R-:W-:Y:S02]  /*06c0*/  LOP3.LUT P1, RZ, R0, 0x7fffff, RZ, 0xc0, !PT ;  /* 0x007fffff00ff7812 */ /* 0x000fe4000782c0ff */
[----:B------:R-:W-:-:S05]  /*06d0*/  SEL R7, RZ, 0x1, !P0 ;  /* 0x00000001ff077807 */ /* 0x000fca0004000000 */
[----:B------:R-:W-:-:S05]  /*06e0*/  IMAD.MOV R7, RZ, RZ, -R7 ;  /* 0x000000ffff077224 */ /* 0x000fca00078e0a07 */
[----:B------:R-:W-:Y:S01]  /*06f0*/  ISETP.GE.AND P0, PT, R7, RZ, PT ;  /* 0x000000ff0700720c */ /* 0x000fe20003f06270 */
[----:B------:R-:W-:-:S05]  /*0700*/  VIADD R7, R2, 0xffffff04 ;  /* 0xffffff0402077836 */ /* 0x000fca0000000000 */
[----:B------:R-:W-:-:S07]  /*0710*/  SHF.R.U32.HI R7, RZ, R7, R10 ;  /* 0x00000007ff077219 */ /* 0x000fce000001160a */
[----:B------:R-:W-:-:S04]  /*0720*/  @!P0 VIADD R7, R7, 0x1 ;  /* 0x0000000107078836 */ /* 0x000fc80000000000 */
[----:B------:R-:W-:-:S05]  /*0730*/  @!P1 IMAD.SHL.U32 R7, R7, 0x2, RZ ;  /* 0x0000000207079824 */ /* 0x000fca00078e00ff */
[----:B------:R-:W-:Y:S01]  /*0740*/  LOP3.LUT R7, R7, 0x80000000, R0, 0xf8, !PT ;  /* 0x8000000007077812 */ /* 0x000fe200078ef800 */
[----:B------:R-:W-:Y:S06]  /*0750*/  BRA `(.L_x_22) ;  /* 0x0000000000047947 */ /* 0x000fec0003800000 */
.L_x_23:
[----:B------:R0:W1:Y:S02]  /*0760*/  MUFU.RCP R7, R0 ;  /* 0x0000000000077308 */ /* 0x0000640000001000 */
.L_x_22:
[----:B------:R-:W-:Y:S05]  /*0770*/  BSYNC.RECONVERGENT B1 ;  /* 0x0000000000017941 */ /* 0x000fea0003800200 */
.L_x_20:
[----:B01----:R-:W-:Y:S02]  /*0780*/  IMAD.MOV.U32 R0, RZ, RZ, R7 ;  /* 0x000000ffff007224 */ /* 0x003fe400078e0007 */
[----:B------:R-:W-:-:S04]  /*0790*/  IMAD.MOV.U32 R7, RZ, RZ, 0x0 ;  /* 0x00000000ff077424 */ /* 0x000fc800078e00ff */
[----:B------:R-:W-:Y:S05]  /*07a0*/  RET.REL.NODEC R6 `(_Z7scalingPfS_mf) ;  /* 0xfffffff806147950 */ /* 0x000fea0003c3ffff */
.L_x_24:
        /* <DEDUP_REMOVED lines=13> */
.L_x_205:


//--------------------- .text._Z12accumulationPfP6float2mm --------------------------
	.section	.text._Z12accumulationPfP6float2mm,"ax",@progbits
	.align	128
        .global         _Z12accumulationPfP6float2mm
        .type           _Z12accumulationPfP6float2mm,@function
        .size           _Z12accumulationPfP6float2mm,(.L_x_214 - _Z12accumulationPfP6float2mm)
        .other          _Z12accumulationPfP6float2mm,@"STO_CUDA_ENTRY STV_DEFAULT"
_Z12accumulationPfP6float2mm:
.text._Z12accumulationPfP6float2mm:
        /* <DEDUP_REMOVED lines=16> */
[----:B------:R-:W0:Y:S01]  /*0100*/  LDC.64 R4, c[0x0][0x398] ;  /* 0x0000e600ff047b82 */ /* 0x000e220000000a00 */
[----:B------:R-:W-:Y:S02]  /*0110*/  USHF.R.U64 UR4, UR6, 0x1, UR7 ;  /* 0x0000000106047899 */ /* 0x000fe40008001207 */
[----:B------:R-:W-:Y:S01]  /*0120*/  USHF.R.U32.HI UR5, URZ, 0x1, UR7 ;  /* 0x00000001ff057899 */ /* 0x000fe20008011607 */
[----:B------:R-:W1:Y:S03]  /*0130*/  LDCU.128 UR8, c[0x0][0x380] ;  /* 0x00007000ff0877ac */ /* 0x000e660008000c00 */
[----:B------:R-:W-:Y:S01]  /*0140*/  IADD3 R13, P1, PT, R7, -UR4, RZ ;  /* 0x80000004070d7c10 */ /* 0x000fe2000ff3e0ff */
[-C--:B0-----:R-:W-:Y:S01]  /*0150*/  IMAD R0, R5, R4.reuse, RZ ;  /* 0x0000000405007224 */ /* 0x081fe200078e02ff */
[----:B------:R-:W-:Y:S01]  /*0160*/  SHF.R.U32.HI R10, RZ, 0x1, R5 ;  /* 0x00000001ff0a7819 */ /* 0x000fe20000011605 */
[----:B------:R-:W-:-:S04]  /*0170*/  IMAD.WIDE.U32 R8, R4, R4, RZ ;  /* 0x0000000404087225 */ /* 0x000fc800078e00ff */
[----:B------:R-:W-:Y:S01]  /*0180*/  IMAD R3, R4, R5, R0 ;  /* 0x0000000504037224 */ /* 0x000fe200078e0200 */
[----:B------:R-:W-:-:S03]  /*0190*/  IADD3 R0, P0, PT, R2, -UR4, RZ ;  /* 0x8000000402007c10 */ /* 0x000fc6000ff1e0ff */
[----:B------:R-:W-:Y:S02]  /*01a0*/  IMAD.IADD R3, R9, 0x1, R3 ;  /* 0x0000000109037824 */ /* 0x000fe400078e0203 */
[----:B------:R-:W-:-:S03]  /*01b0*/  IMAD.X R6, RZ, RZ, ~UR5, P0 ;  /* 0x80000005ff067e24 */ /* 0x000fc600080e06ff */
[----:B------:R-:W-:Y:S02]  /*01c0*/  SHF.R.U64 R9, R8, 0x1, R3 ;  /* 0x0000000108097819 */ /* 0x000fe40000001203 */
[----:B------:R-:W-:-:S04]  /*01d0*/  SHF.R.U64 R8, R4, 0x1, R5 ;  /* 0x0000000104087819 */ /* 0x000fc80000001205 */
[----:B------:R-:W-:Y:S02]  /*01e0*/  IADD3 R8, P2, P3, R9, R0, R8 ;  /* 0x0000000009087210 */ /* 0x000fe40007b5e008 */
[----:B------:R-:W-:Y:S01]  /*01f0*/  SHF.R.U32.HI R9, RZ, 0x1, R3 ;  /* 0x00000001ff097819 */ /* 0x000fe20000011603 */
[----:B------:R-:W-:Y:S01]  /*0200*/  IMAD.X R3, RZ, RZ, ~UR5, P1 ;  /* 0x80000005ff037e24 */ /* 0x000fe200088e06ff */
[----:B------:R-:W0:Y:S02]  /*0210*/  LDCU.64 UR4, c[0x0][0x358] ;  /* 0x00006b00ff0477ac */ /* 0x000e240008000a00 */
[----:B------:R-:W-:Y:S01]  /*0220*/  IADD3.X R9, PT, PT, R9, R6, R10, P2, P3 ;  /* 0x0000000609097210 */ /* 0x000fe200017e640a */
[-C--:B------:R-:W-:Y:S02]  /*0230*/  IMAD R6, R3, R4.reuse, RZ ;  /* 0x0000000403067224 */ /* 0x080fe400078e02ff */
[----:B------:R-:W-:Y:S02]  /*0240*/  IMAD.MOV.U32 R3, RZ, RZ, RZ ;  /* 0x000000ffff037224 */ /* 0x000fe400078e00ff */
[----:B------:R-:W-:-:S04]  /*0250*/  IMAD.WIDE.U32 R8, R13, R4, R8 ;  /* 0x000000040d087225 */ /* 0x000fc800078e0008 */
[----:B------:R-:W-:Y:S01]  /*0260*/  IMAD R5, R13, R5, R6 ;  /* 0x000000050d057224 */ /* 0x000fe200078e0206 */
[----:B-1----:R-:W-:Y:S01]  /*0270*/  LEA R4, P0, R8, UR10, 0x3 ;  /* 0x0000000a08047c11 */ /* 0x002fe2000f8018ff */
[----:B------:R-:W-:-:S04]  /*0280*/  IMAD.WIDE.U32 R10, R7, UR6, R2 ;  /* 0x00000006070a7c25 */ /* 0x000fc8000f8e0002 */
[----:B------:R-:W-:Y:S02]  /*0290*/  IMAD.IADD R3, R9, 0x1, R5 ;  /* 0x0000000109037824 */ /* 0x000fe400078e0205 */
[----:B------:R-:W-:-:S03]  /*02a0*/  IMAD R7, R7, UR7, R11 ;  /* 0x0000000707077c24 */ /* 0x000fc6000f8e020b */
[----:B------:R-:W-:Y:S02]  /*02b0*/  LEA.HI.X R5, R8, UR11, R3, 0x3, P0 ;  /* 0x0000000b08057c11 */ /* 0x000fe400080f1c03 */
[----:B------:R-:W-:-:S03]  /*02c0*/  LEA R2, P0, R10, UR8, 0x2 ;  /* 0x000000080a027c11 */ /* 0x000fc6000f8010ff */
[----:B0-----:R-:W2:Y:S01]  /*02d0*/  LDG.E R4, desc[UR4][R4.64] ;  /* 0x0000000404047981 */ /* 0x001ea2000c1e1900 */
[----:B------:R-:W-:-:S05]  /*02e0*/  LEA.HI.X R3, R10, UR9, R7, 0x2, P0 ;  /* 0x000000090a037c11 */ /* 0x000fca00080f1407 */
[----:B------:R-:W3:Y:S01]  /*02f0*/  LDG.E R7, desc[UR4][R2.64] ;  /* 0x0000000402077981 */ /* 0x000ee2000c1e1900 */
[----:B------:R-:W-:-:S05]  /*0300*/  IMAD.IADD R0, R13, 0x1, R0 ;  /* 0x000000010d007824 */ /* 0x000fca00078e0200 */
[----:B------:R-:W-:-:S04]  /*0310*/  LOP3.LUT R0, R0, 0x1, RZ, 0xc0, !PT ;  /* 0x0000000100007812 */ /* 0x000fc800078ec0ff */
[----:B------:R-:W-:-:S04]  /*0320*/  ISETP.NE.U32.AND P0, PT, R0, 0x1, PT ;  /* 0x000000010000780c */ /* 0x000fc80003f05070 */
[----:B------:R-:W-:-:S04]  /*0330*/  ISETP.NE.U32.AND.EX P0, PT, RZ, RZ, PT, P0 ;  /* 0x000000ffff00720c */ /* 0x000fc80003f05100 */
[----:B--2---:R-:W-:-:S05]  /*0340*/  FSEL R0, -R4, R4, !P0 ;  /* 0x0000000404007208 */ /* 0x004fca0004000100 */
[----:B---3--:R-:W-:-:S05]  /*0350*/  FADD R7, R0, R7 ;  /* 0x0000000700077221 */ /* 0x008fca0000000000 */
[----:B------:R-:W-:Y:S01]  /*0360*/  STG.E desc[UR4][R2.64], R7 ;  /* 0x0000000702007986 */ /* 0x000fe2000c101904 */
[----:B------:R-:W-:Y:S05]  /*0370*/  EXIT ;  /* 0x000000000000794d */ /* 0x000fea0003800000 */
.L_x_25:
        /* <DEDUP_REMOVED lines=16> */
.L_x_214:


//--------------------- .text._Z9ifftShiftP6float2S0_mm --------------------------
	.section	.text._Z9ifftShiftP6float2S0_mm,"ax",@progbits
	.align	128
        .global         _Z9ifftShiftP6float2S0_mm
        .type           _Z9ifftShiftP6float2S0_mm,@function
        .size           _Z9ifftShiftP6float2S0_mm,(.L_x_206 - _Z9ifftShiftP6float2S0_mm)
        .other          _Z9ifftShiftP6float2S0_mm,@"STO_CUDA_ENTRY STV_DEFAULT"
_Z9ifftShiftP6float2S0_mm:
.text._Z9ifftShiftP6float2S0_mm:
[----:B------:R-:W-:Y:S01]  /*0000*/  LDC R1, c[0x0][0x37c] ;  /* 0x0000df00ff017b82 */ /* 0x000fe20000000800 */
[----:B------:R-:W0:Y:S07]  /*0010*/  S2R R0, SR_TID.Y ;  /* 0x0000000000007919 */ /* 0x000e2e0000002200 */
[----:B------:R-:W1:Y:S01]  /*0020*/  LDC R2, c[0x0][0x360] ;  /* 0x0000d800ff027b82 */ /* 0x000e620000000800 */
[----:B------:R-:W2:Y:S01]  /*0030*/  LDCU.128 UR8, c[0x0][0x390] ;  /* 0x00007200ff0877ac */ /* 0x000ea20008000c00 */
[----:B------:R-:W1:Y:S06]  /*0040*/  S2R R3, SR_TID.X ;  /* 0x0000000000037919 */ /* 0x000e6c0000002100 */
[----:B------:R-:W0:Y:S08]  /*0050*/  S2UR UR5, SR_CTAID.Y ;  /* 0x00000000000579c3 */ /* 0x000e300000002600 */
[----:B------:R-:W0:Y:S08]  /*0060*/  LDC R7, c[0x0][0x364] ;  /* 0x0000d900ff077b82 */ /* 0x000e300000000800 */
[----:B------:R-:W1:Y:S01]  /*0070*/  S2UR UR4, SR_CTAID.X ;  /* 0x00000000000479c3 */ /* 0x000e620000002500 */
[----:B0-----:R-:W-:-:S05]  /*0080*/  IMAD R7, R7, UR5, R0 ;  /* 0x0000000507077c24 */ /* 0x001fca000f8e0200 */
[----:B--2---:R-:W-:Y:S01]  /*0090*/  ISETP.GE.U32.AND P0, PT, R7, UR10, PT ;  /* 0x0000000a07007c0c */ /* 0x004fe2000bf06070 */
[----:B-1----:R-:W-:-:S03]  /*00a0*/  IMAD R2, R2, UR4, R3 ;  /* 0x0000000402027c24 */ /* 0x002fc6000f8e0203 */
[----:B------:R-:W-:Y:S02]  /*00b0*/  ISETP.GE.U32.AND.EX P0, PT, RZ, UR11, PT, P0 ;  /* 0x0000000bff007c0c */ /* 0x000fe4000bf06100 */
[----:B------:R-:W-:-:S04]  /*00c0*/  ISETP.GE.U32.AND P1, PT, R2, UR8, PT ;  /* 0x0000000802007c0c */ /* 0x000fc8000bf26070 */
[----:B------:R-:W-:-:S13]  /*00d0*/  ISETP.GE.U32.OR.EX P0, PT, RZ, UR9, P0, P1 ;  /* 0x00000009ff007c0c */ /* 0x000fda0008706510 */
[----:B------:R-:W-:Y:S05]  /*00e0*/  @P0 EXIT ;  /* 0x000000000000094d */ /* 0x000fea0003800000 */
[----:B------:R-:W-:Y:S01]  /*00f0*/  USHF.R.U64 UR4, UR8, 0x1, UR9 ;  /* 0x0000000108047899 */ /* 0x000fe20008001209 */
[----:B------:R-:W-:Y:S01]  /*0100*/  BSSY.RECONVERGENT B0, `(.L_x_26) ;  /* 0x0000023000007945 */ /* 0x000fe20003800200 */
[----:B------:R-:W-:-:S04]  /*0110*/  USHF.R.U32.HI UR5, URZ, 0x1, UR9 ;  /* 0x00000001ff057899 */ /* 0x000fc80008011609 */
[----:B------:R-:W-:-:S05]  /*0120*/  IADD3 R6, P0, PT, R2, UR4, RZ ;  /* 0x0000000402067c10 */ /* 0x000fca000ff1e0ff */
[----:B------:R-:W-:-:S05]  /*0130*/  IMAD.X R10, RZ, RZ, UR5, P0 ;  /* 0x00000005ff0a7e24 */ /* 0x000fca00080e06ff */
[----:B------:R-:W-:-:S04]  /*0140*/  LOP3.LUT R0, R10, UR9, RZ, 0xfc, !PT ;  /* 0x000000090a007c12 */ /* 0x000fc8000f8efcff */
[----:B------:R-:W-:-:S13]  /*0150*/  ISETP.NE.U32.AND P0, PT, R0, RZ, PT ;  /* 0x000000ff0000720c */ /* 0x000fda0003f05070 */
[----:B------:R-:W-:Y:S05]  /*0160*/  @P0 BRA `(.L_x_27) ;  /* 0x0000000000500947 */ /* 0x000fea0003800000 */
[----:B------:R-:W0:Y:S01]  /*0170*/  I2F.U32.RP R0, UR8 ;  /* 0x0000000800007d06 */ /* 0x000e220008209000 */
[----:B------:R-:W-:-:S07]  /*0180*/  ISETP.NE.U32.AND P1, PT, RZ, UR8, PT ;  /* 0x00000008ff007c0c */ /* 0x000fce000bf25070 */
[----:B0-----:R-:W0:Y:S02]  /*0190*/  MUFU.RCP R0, R0 ;  /* 0x0000000000007308 */ /* 0x001e240000001000 */
[----:B0-----:R-:W-:-:S06]  /*01a0*/  VIADD R4, R0, 0xffffffe ;  /* 0x0ffffffe00047836 */ /* 0x001fcc0000000000 */
[----:B------:R0:W1:Y:S02]  /*01b0*/  F2I.FTZ.U32.TRUNC.NTZ R5, R4 ;  /* 0x0000000400057305 */ /* 0x000064000021f000 */
[----:B0-----:R-:W-:Y:S01]  /*01c0*/  IMAD.MOV.U32 R4, RZ, RZ, RZ ;  /* 0x000000ffff047224 */ /* 0x001fe200078e00ff */
[----:B-1----:R-:W-:-:S05]  /*01d0*/  IADD3 R9, PT, PT, RZ, -R5, RZ ;  /* 0x80000005ff097210 */ /* 0x002fca0007ffe0ff */
[----:B------:R-:W-:-:S04]  /*01e0*/  IMAD R9, R9, UR8, RZ ;  /* 0x0000000809097c24 */ /* 0x000fc8000f8e02ff */
[----:B------:R-:W-:-:S06]  /*01f0*/  IMAD.HI.U32 R5, R5, R9, R4 ;  /* 0x0000000905057227 */ /* 0x000fcc00078e0004 */
[----:B------:R-:W-:-:S04]  /*0200*/  IMAD.HI.U32 R5, R5, R6, RZ ;  /* 0x0000000605057227 */ /* 0x000fc800078e00ff */
[----:B------:R-:W-:-:S04]  /*0210*/  IMAD.MOV R5, RZ, RZ, -R5 ;  /* 0x000000ffff057224 */ /* 0x000fc800078e0a05 */
[----:B------:R-:W-:Y:S02]  /*0220*/  IMAD R6, R5, UR8, R6 ;  /* 0x0000000805067c24 */ /* 0x000fe4000f8e0206 */
[----:B------:R-:W-:-:S03]  /*0230*/  HFMA2 R5, -RZ, RZ, 0, 0 ;  /* 0x00000000ff057431 */ /* 0x000fc600000001ff */
[----:B------:R-:W-:-:S13]  /*0240*/  ISETP.GE.U32.AND P0, PT, R6, UR8, PT ;  /* 0x0000000806007c0c */ /* 0x000fda000bf06070 */
[----:B------:R-:W-:-:S04]  /*0250*/  @P0 IADD3 R6, PT, PT, R6, -UR8, RZ ;  /* 0x8000000806060c10 */ /* 0x000fc8000fffe0ff */
[----:B------:R-:W-:-:S13]  /*0260*/  ISETP.GE.U32.AND P0, PT, R6, UR8, PT ;  /* 0x0000000806007c0c */ /* 0x000fda000bf06070 */
[----:B------:R-:W-:Y:S01]  /*0270*/  @P0 VIADD R6, R6, -UR8 ;  /* 0x8000000806060c36 */ /* 0x000fe20008000000 */
[----:B------:R-:W-:-:S05]  /*0280*/  @!P1 LOP3.LUT R6, RZ, UR8, RZ, 0x33, !PT ;  /* 0x00000008ff069c12 */ /* 0x000fca000f8e33ff */
[----:B------:R-:W-:Y:S01]  /*0290*/  IMAD.MOV.U32 R4, RZ, RZ, R6 ;  /* 0x000000ffff047224 */ /* 0x000fe200078e0006 */
[----:B------:R-:W-:Y:S06]  /*02a0*/  BRA `(.L_x_28) ;  /* 0x0000000000207947 */ /* 0x000fec0003800000 */
.L_x_27:
[----:B------:R-:W0:Y:S01]  /*02b0*/  LDCU.64 UR4, c[0x0][0x390] ;  /* 0x00007200ff0477ac */ /* 0x000e220008000a00 */
[----:B------:R-:W-:Y:S01]  /*02c0*/  IMAD.MOV.U32 R0, RZ, RZ, R6 ;  /* 0x000000ffff007224 */ /* 0x000fe200078e0006 */
[----:B------:R-:W-:Y:S01]  /*02d0*/  MOV R6, 0x310 ;  /* 0x0000031000067802 */ /* 0x000fe20000000f00 */
[----:B0-----:R-:W-:Y:S01]  /*02e0*/  IMAD.U32 R8, RZ, RZ, UR4 ;  /* 0x00000004ff087e24 */ /* 0x001fe2000f8e00ff */
[----:B------:R-:W-:-:S07]  /*02f0*/  MOV R9, UR5 ;  /* 0x0000000500097c02 */ /* 0x000fce0008000f00 */
[----:B------:R-:W-:Y:S05]  /*0300*/  CALL.REL.NOINC `($__internal_2_$__cuda_sm20_rem_u64) ;  /* 0x0000000000f07944 */ /* 0x000fea0003c00000 */
[----:B------:R-:W-:Y:S01]  /*0310*/  IMAD.MOV.U32 R4, RZ, RZ, R0 ;  /* 0x000000ffff047224 */ /* 0x000fe200078e0000 */
[----:B------:R-:W-:-:S07]  /*0320*/  MOV R5, R11 ;  /* 0x0000000b00057202 */ /* 0x000fce0000000f00 */
.L_x_28:
[----:B------:R-:W-:Y:S05]  /*0330*/  BSYNC.RECONVERGENT B0 ;  /* 0x0000000000007941 */ /* 0x000fea0003800200 */
.L_x_26:
[----:B------:R-:W0:Y:S01]  /*0340*/  LDCU.64 UR12, c[0x0][0x398] ;  /* 0x00007300ff0c77ac */ /* 0x000e220008000a00 */
[----:B------:R-:W-:Y:S01]  /*0350*/  BSSY.RECONVERGENT B0, `(.L_x_29) ;  /* 0x0000025000007945 */ /* 0x000fe20003800200 */
[----:B0-----:R-:W-:Y:S02]  /*0360*/  USHF.R.U64 UR4, UR12, 0x1, UR13 ;  /* 0x000000010c047899 */ /* 0x001fe4000800120d */
[----:B------:R-:W-:-:S04]  /*0370*/  USHF.R.U32.HI UR5, URZ, 0x1, UR13 ;  /* 0x00000001ff057899 */ /* 0x000fc8000801160d */
[----:B------:R-:W-:-:S05]  /*0380*/  IADD3 R6, P0, PT, R7, UR4, RZ ;  /* 0x0000000407067c10 */ /* 0x000fca000ff1e0ff */
[----:B------:R-:W-:Y:S02]  /*0390*/  IMAD.X R10, RZ, RZ, UR5, P0 ;  /* 0x00000005ff0a7e24 */ /* 0x000fe400080e06ff */
[----:B------:R-:W0:Y:S03]  /*03a0*/  LDCU.64 UR4, c[0x0][0x358] ;  /* 0x00006b00ff0477ac */ /* 0x000e260008000a00 */
[----:B------:R-:W-:-:S04]  /*03b0*/  LOP3.LUT R0, R10, UR13, RZ, 0xfc, !PT ;  /* 0x0000000d0a007c12 */ /* 0x000fc8000f8efcff */
[----:B------:R-:W-:-:S13]  /*03c0*/  ISETP.NE.U32.AND P0, PT, R0, RZ, PT ;  /* 0x000000ff0000720c */ /* 0x000fda0003f05070 */
[----:B0-----:R-:W-:Y:S05]  /*03d0*/  @P0 BRA `(.L_x_30) ;  /* 0x0000000000500947 */ /* 0x001fea0003800000 */
[----:B------:R-:W0:Y:S01]  /*03e0*/  I2F.U32.RP R0, UR12 ;  /* 0x0000000c00007d06 */ /* 0x000e220008209000 */
[----:B------:R-:W-:-:S07]  /*03f0*/  ISETP.NE.U32.AND P1, PT, RZ, UR12, PT ;  /* 0x0000000cff007c0c */ /* 0x000fce000bf25070 */
[----:B0-----:R-:W0:Y:S02]  /*0400*/  MUFU.RCP R0, R0 ;  /* 0x0000000000007308 */ /* 0x001e240000001000 */
[----:B0-----:R-:W-:-:S06]  /*0410*/  IADD3 R8, PT, PT, R0, 0xffffffe, RZ ;  /* 0x0ffffffe00087810 */ /* 0x001fcc0007ffe0ff */
[----:B------:R0:W1:Y:S02]  /*0420*/  F2I.FTZ.U32.TRUNC.NTZ R9, R8 ;  /* 0x0000000800097305 */ /* 0x000064000021f000 */
[----:B0-----:R-:W-:Y:S02]  /*0430*/  HFMA2 R8, -RZ, RZ, 0, 0 ;  /* 0x00000000ff087431 */ /* 0x001fe400000001ff */
[----:B-1----:R-:W-:-:S04]  /*0440*/  IMAD.MOV R11, RZ, RZ, -R9 ;  /* 0x000000ffff0b7224 */ /* 0x002fc800078e0a09 */
[----:B------:R-:W-:-:S04]  /*0450*/  IMAD R11, R11, UR12, RZ ;  /* 0x0000000c0b0b7c24 */ /* 0x000fc8000f8e02ff */
[----:B------:R-:W-:-:S06]  /*0460*/  IMAD.HI.U32 R9, R9, R11, R8 ;  /* 0x0000000b09097227 */ /* 0x000fcc00078e0008 */
[----:B------:R-:W-:-:S04]  /*0470*/  IMAD.HI.U32 R9, R9, R6, RZ ;  /* 0x0000000609097227 */ /* 0x000fc800078e00ff */
[----:B------:R-:W-:-:S04]  /*0480*/  IMAD.MOV R9, RZ, RZ, -R9 ;  /* 0x000000ffff097224 */ /* 0x000fc800078e0a09 */
[----:B------:R-:W-:Y:S02]  /*0490*/  IMAD R6, R9, UR12, R6 ;  /* 0x0000000c09067c24 */ /* 0x000fe4000f8e0206 */
[----:B------:R-:W-:-:S03]  /*04a0*/  IMAD.MOV.U32 R9, RZ, RZ, RZ ;  /* 0x000000ffff097224 */ /* 0x000fc600078e00ff */
[----:B------:R-:W-:-:S13]  /*04b0*/  ISETP.GE.U32.AND P0, PT, R6, UR12, PT ;  /* 0x0000000c06007c0c */ /* 0x000fda000bf06070 */
[----:B------:R-:W-:-:S04]  /*04c0*/  @P0 IADD3 R6, PT, PT, R6, -UR12, RZ ;  /* 0x8000000c06060c10 */ /* 0x000fc8000fffe0ff */
[----:B------:R-:W-:-:S13]  /*04d0*/  ISETP.GE.U32.AND P0, PT, R6, UR12, PT ;  /* 0x0000000c06007c0c */ /* 0x000fda000bf06070 */
[----:B------:R-:W-:Y:S01]  /*04e0*/  @P0 VIADD R6, R6, -UR12 ;  /* 0x8000000c06060c36 */ /* 0x000fe20008000000 */
[----:B------:R-:W-:-:S04]  /*04f0*/  @!P1 LOP3.LUT R6, RZ, UR12, RZ, 0x33, !PT ;  /* 0x0000000cff069c12 */ /* 0x000fc8000f8e33ff */
[----:B------:R-:W-:Y:S01]  /*0500*/  MOV R8, R6 ;  /* 0x0000000600087202 */ /* 0x000fe20000000f00 */
[----:B------:R-:W-:Y:S06]  /*0510*/  BRA `(.L_x_31) ;  /* 0x0000000000207947 */ /* 0x000fec0003800000 */
.L_x_30:
[----:B------:R-:W0:Y:S01]  /*0520*/  LDCU.64 UR6, c[0x0][0x398] ;  /* 0x00007300ff0677ac */ /* 0x000e220008000a00 */
[----:B------:R-:W-:Y:S02]  /*0530*/  MOV R0, R6 ;  /* 0x0000000600007202 */ /* 0x000fe40000000f00 */
[----:B------:R-:W-:Y:S01]  /*0540*/  MOV R6, 0x580 ;  /* 0x0000058000067802 */ /* 0x000fe20000000f00 */
[----:B0-----:R-:W-:Y:S01]  /*0550*/  IMAD.U32 R8, RZ, RZ, UR6 ;  /* 0x00000006ff087e24 */ /* 0x001fe2000f8e00ff */
[----:B------:R-:W-:-:S07]  /*0560*/  MOV R9, UR7 ;  /* 0x0000000700097c02 */ /* 0x000fce0008000f00 */
[----:B------:R-:W-:Y:S05]  /*0570*/  CALL.REL.NOINC `($__internal_2_$__cuda_sm20_rem_u64) ;  /* 0x0000000000547944 */ /* 0x000fea0003c00000 */
[----:B------:R-:W-:Y:S01]  /*0580*/  IMAD.MOV.U32 R8, RZ, RZ, R0 ;  /* 0x000000ffff087224 */ /* 0x000fe200078e0000 */
[----:B------:R-:W-:-:S07]  /*0590*/  MOV R9, R11 ;  /* 0x0000000b00097202 */ /* 0x000fce0000000f00 */
.L_x_31:
[----:B------:R-:W-:Y:S05]  /*05a0*/  BSYNC.RECONVERGENT B0 ;  /* 0x0000000000007941 */ /* 0x000fea0003800200 */
.L_x_29:
[----:B------:R-:W0:Y:S01]  /*05b0*/  LDCU.64 UR6, c[0x0][0x390] ;  /* 0x00007200ff0677ac */ /* 0x000e220008000a00 */
[----:B------:R-:W-:Y:S01]  /*05c0*/  IMAD.MOV.U32 R3, RZ, RZ, RZ ;  /* 0x000000ffff037224 */ /* 0x000fe200078e00ff */
[----:B------:R-:W1:Y:S01]  /*05d0*/  LDCU.128 UR8, c[0x0][0x380] ;  /* 0x00007000ff0877ac */ /* 0x000e620008000c00 */
[----:B0-----:R-:W-:-:S04]  /*05e0*/  IMAD.WIDE.U32 R2, R7, UR6, R2 ;  /* 0x0000000607027c25 */ /* 0x001fc8000f8e0002 */
[----:B------:R-:W-:Y:S01]  /*05f0*/  IMAD R7, R7, UR7, R3 ;  /* 0x0000000707077c24 */ /* 0x000fe2000f8e0203 */
[----:B-1----:R-:W-:-:S04]  /*0600*/  LEA R6, P0, R2, UR8, 0x3 ;  /* 0x0000000802067c11 */ /* 0x002fc8000f8018ff */
[----:B------:R-:W-:-:S06]  /*0610*/  LEA.HI.X R7, R2, UR9, R7, 0x3, P0 ;  /* 0x0000000902077c11 */ /* 0x000fcc00080f1c07 */
[----:B------:R-:W2:Y:S01]  /*0620*/  LDG.E.64 R6, desc[UR4][R6.64] ;  /* 0x0000000406067981 */ /* 0x000ea2000c1e1b00 */
[----:B------:R-:W-:Y:S01]  /*0630*/  MOV R2, R4 ;  /* 0x0000000400027202 */ /* 0x000fe20000000f00 */
[----:B------:R-:W-:Y:S02]  /*0640*/  IMAD R9, R9, UR6, RZ ;  /* 0x0000000609097c24 */ /* 0x000fe4000f8e02ff */
[----:B------:R-:W-:Y:S02]  /*0650*/  IMAD.MOV.U32 R3, RZ, RZ, R5 ;  /* 0x000000ffff037224 */ /* 0x000fe400078e0005 */
[C---:B------:R-:W-:Y:S02]  /*0660*/  IMAD R9, R8.reuse, UR7, R9 ;  /* 0x0000000708097c24 */ /* 0x040fe4000f8e0209 */
[----:B------:R-:W-:-:S03]  /*0670*/  IMAD.WIDE.U32 R2, R8, UR6, R2 ;  /* 0x0000000608027c25 */ /* 0x000fc6000f8e0002 */
[----:B------:R-:W-:Y:S02]  /*0680*/  LEA R4, P0, R2, UR10, 0x3 ;  /* 0x0000000a02047c11 */ /* 0x000fe4000f8018ff */
[----:B------:R-:W-:-:S04]  /*0690*/  IADD3 R3, PT, PT, R3, R9, RZ ;  /* 0x0000000903037210 */ /* 0x000fc80007ffe0ff */
[----:B------:R-:W-:-:S05]  /*06a0*/  LEA.HI.X R5, R2, UR11, R3, 0x3, P0 ;  /* 0x0000000b02057c11 */ /* 0x000fca00080f1c03 */
[----:B--2---:R-:W-:Y:S01]  /*06b0*/  STG.E.64 desc[UR4][R4.64], R6 ;  /* 0x0000000604007986 */ /* 0x004fe2000c101b04 */
[----:B------:R-:W-:Y:S05]  /*06c0*/  EXIT ;  /* 0x000000000000794d */ /* 0x000fea0003800000 */
        .weak           $__internal_2_$__cuda_sm20_rem_u64
        .type           $__internal_2_$__cuda_sm20_rem_u64,@function
        .size           $__internal_2_$__cuda_sm20_rem_u64,(.L_x_206 - $__internal_2_$__cuda_sm20_rem_u64)
$__internal_2_$__cuda_sm20_rem_u64:
[----:B------:R-:W0:Y:S08]  /*06d0*/  I2F.U64.RP R11, R8 ;  /* 0x00000008000b7312 */ /* 0x000e300000309000 */
[----:B0-----:R-:W0:Y:S02]  /*06e0*/  MUFU.RCP R11, R11 ;  /* 0x0000000b000b7308 */ /* 0x001e240000001000 */
[----:B0-----:R-:W-:-:S06]  /*06f0*/  VIADD R12, R11, 0x1ffffffe ;  /* 0x1ffffffe0b0c7836 */ /* 0x001fcc0000000000 */
[----:B------:R-:W0:Y:S02]  /*0700*/  F2I.U64.TRUNC R12, R12 ;  /* 0x0000000c000c7311 */ /* 0x000e24000020d800 */
[----:B0-----:R-:W-:-:S04]  /*0710*/  IMAD.WIDE.U32 R14, R12, R8, RZ ;  /* 0x000000080c0e7225 */ /* 0x001fc800078e00ff */
[----:B------:R-:W-:Y:S01]  /*0720*/  IMAD R15, R12, R9, R15 ;  /* 0x000000090c0f7224 */ /* 0x000fe200078e020f */
[----:B------:R-:W-:-:S03]  /*0730*/  IADD3 R17, P0, PT, RZ, -R14, RZ ;  /* 0x8000000eff117210 */ /* 0x000fc60007f1e0ff */
[----:B------:R-:W-:Y:S02]  /*0740*/  IMAD R15, R13, R8, R15 ;  /* 0x000000080d0f7224 */ /* 0x000fe400078e020f */
[----:B------:R-:W-:-:S03]  /*0750*/  IMAD.HI.U32 R14, R12, R17, RZ ;  /* 0x000000110c0e7227 */ /* 0x000fc600078e00ff */
[----:B------:R-:W-:Y:S01]  /*0760*/  IADD3.X R19, PT, PT, RZ, ~R15, RZ, P0, !PT ;  /* 0x8000000fff137210 */ /* 0x000fe200007fe4ff */
[----:B------:R-:W-:-:S04]  /*0770*/  IMAD.MOV.U32 R15, RZ, RZ, R12 ;  /* 0x000000ffff0f7224 */ /* 0x000fc800078e000c */
[----:B------:R-:W-:-:S04]  /*0780*/  IMAD.WIDE.U32 R14, P0, R12, R19, R14 ;  /* 0x000000130c0e7225 */ /* 0x000fc8000780000e */
[C---:B------:R-:W-:Y:S02]  /*0790*/  IMAD R21, R13.reuse, R19, RZ ;  /* 0x000000130d157224 */ /* 0x040fe400078e02ff */
[----:B------:R-:W-:-:S04]  /*07a0*/  IMAD.HI.U32 R14, P1, R13, R17, R14 ;  /* 0x000000110d0e7227 */ /* 0x000fc8000782000e */
[----:B------:R-:W-:Y:S01]  /*07b0*/  IMAD.HI.U32 R11, R13, R19, RZ ;  /* 0x000000130d0b7227 */ /* 0x000fe200078e00ff */
[----:B------:R-:W-:-:S04]  /*07c0*/  IADD3 R15, P2, PT, R21, R14, RZ ;  /* 0x0000000e150f7210 */ /* 0x000fc80007f5e0ff */
[----:B------:R-:W-:Y:S01]  /*07d0*/  IADD3.X R11, PT, PT, R11, R13, RZ, P0, !PT ;  /* 0x0000000d0b0b7210 */ /* 0x000fe200007fe4ff */
[----:B------:R-:W-:-:S03]  /*07e0*/  IMAD.WIDE.U32 R12, R15, R8, RZ ;  /* 0x000000080f0c7225 */ /* 0x000fc600078e00ff */
[----:B------:R-:W-:Y:S01]  /*07f0*/  IADD3.X R11, PT, PT, RZ, RZ, R11, P2, P1 ;  /* 0x000000ffff0b7210 */ /* 0x000fe200017e240b */
[----:B------:R-:W-:Y:S01]  /*0800*/  IMAD R13, R15, R9, R13 ;  /* 0x000000090f0d7224 */ /* 0x000fe200078e020d */
[----:B------:R-:W-:-:S03]  /*0810*/  IADD3 R17, P0, PT, RZ, -R12, RZ ;  /* 0x8000000cff117210 */ /* 0x000fc60007f1e0ff */
[----:B------:R-:W-:Y:S02]  /*0820*/  IMAD R13, R11, R8, R13 ;  /* 0x000000080b0d7224 */ /* 0x000fe400078e020d */
[----:B------:R-:W-:-:S04]  /*0830*/  IMAD.HI.U32 R14, R15, R17, RZ ;  /* 0x000000110f0e7227 */ /* 0x000fc800078e00ff */
[----:B------:R-:W-:Y:S02]  /*0840*/  IMAD.X R12, RZ, RZ, ~R13, P0 ;  /* 0x000000ffff0c7224 */ /* 0x000fe400000e0e0d */
[----:B------:R-:W-:Y:S02]  /*0850*/  IMAD.MOV.U32 R13, RZ, RZ, RZ ;  /* 0x000000ffff0d7224 */ /* 0x000fe400078e00ff */
[----:B------:R-:W-:-:S04]  /*0860*/  IMAD.WIDE.U32 R14, P0, R15, R12, R14 ;  /* 0x0000000c0f0e7225 */ /* 0x000fc8000780000e */
[C---:B------:R-:W-:Y:S02]  /*0870*/  IMAD R16, R11.reuse, R12, RZ ;  /* 0x0000000c0b107224 */ /* 0x040fe400078e02ff */
[----:B------:R-:W-:-:S04]  /*0880*/  IMAD.HI.U32 R15, P1, R11, R17, R14 ;  /* 0x000000110b0f7227 */ /* 0x000fc8000782000e */
[----:B------:R-:W-:Y:S01]  /*0890*/  IMAD.HI.U32 R12, R11, R12, RZ ;  /* 0x0000000c0b0c7227 */ /* 0x000fe200078e00ff */
[----:B------:R-:W-:-:S04]  /*08a0*/  IADD3 R15, P2, PT, R16, R15, RZ ;  /* 0x0000000f100f7210 */ /* 0x000fc80007f5e0ff */
[----:B------:R-:W-:Y:S01]  /*08b0*/  IADD3.X R11, PT, PT, R12, R11, RZ, P0, !PT ;  /* 0x0000000b0c0b7210 */ /* 0x000fe200007fe4ff */
[----:B------:R-:W-:-:S03]  /*08c0*/  IMAD.HI.U32 R12, R15, R0, RZ ;  /* 0x000000000f0c7227 */ /* 0x000fc600078e00ff */
[----:B------:R-:W-:Y:S01]  /*08d0*/  IADD3.X R11, PT, PT, RZ, RZ, R11, P2, P1 ;  /* 0x000000ffff0b7210 */ /* 0x000fe200017e240b */
[----:B------:R-:W-:-:S04]  /*08e0*/  IMAD.WIDE.U32 R12, R15, R10, R12 ;  /* 0x0000000a0f0c7225 */ /* 0x000fc800078e000c */
[C---:B------:R-:W-:Y:S02]  /*08f0*/  IMAD R15, R11.reuse, R10, RZ ;  /* 0x0000000a0b0f7224 */ /* 0x040fe400078e02ff */
[----:B------:R-:W-:-:S04]  /*0900*/  IMAD.HI.U32 R12, P0, R11, R0, R12 ;  /* 0x000000000b0c7227 */ /* 0x000fc8000780000c */
[----:B------:R-:W-:Y:S01]  /*0910*/  IMAD.HI.U32 R11, R11, R10, RZ ;  /* 0x0000000a0b0b7227 */ /* 0x000fe200078e00ff */
[----:B------:R-:W-:-:S04]  /*0920*/  IADD3 R15, P1, PT, R15, R12, RZ ;  /* 0x0000000c0f0f7210 */ /* 0x000fc80007f3e0ff */
[----:B------:R-:W-:Y:S01]  /*0930*/  IADD3.X R11, PT, PT, R11, RZ, RZ, P0, !PT ;  /* 0x000000ff0b0b7210 */ /* 0x000fe200007fe4ff */
[----:B------:R-:W-:-:S04]  /*0940*/  IMAD.WIDE.U32 R12, R15, R8, RZ ;  /* 0x000000080f0c7225 */ /* 0x000fc800078e00ff */
[----:B------:R-:W-:Y:S01]  /*0950*/  IMAD.X R11, RZ, RZ, R11, P1 ;  /* 0x000000ffff0b7224 */ /* 0x000fe200008e060b */
[----:B------:R-:W-:Y:S01]  /*0960*/  IADD3 R17, P1, PT, -R12, R0, RZ ;  /* 0x000000000c117210 */ /* 0x000fe20007f3e1ff */
[----:B------:R-:W-:-:S03]  /*0970*/  IMAD R15, R15, R9, R13 ;  /* 0x000000090f0f7224 */ /* 0x000fc600078e020d */
[-C--:B------:R-:W-:Y:S01]  /*0980*/  ISETP.GE.U32.AND P0, PT, R17, R8.reuse, PT ;  /* 0x000000081100720c */ /* 0x080fe20003f06070 */
[----:B------:R-:W-:-:S05]  /*0990*/  IMAD R11, R11, R8, R15 ;  /* 0x000000080b0b7224 */ /* 0x000fca00078e020f */
[----:B------:R-:W-:Y:S02]  /*09a0*/  IADD3.X R0, PT, PT, ~R11, R10, RZ, P1, !PT ;  /* 0x0000000a0b007210 */ /* 0x000fe40000ffe5ff */
[----:B------:R-:W-:Y:S02]  /*09b0*/  IADD3 R13, P1, PT, -R8, R17, RZ ;  /* 0x00000011080d7210 */ /* 0x000fe40007f3e1ff */
[----:B------:R-:W-:-:S03]  /*09c0*/  ISETP.GE.U32.AND.EX P0, PT, R0, R9, PT, P0 ;  /* 0x000000090000720c */ /* 0x000fc60003f06100 */
[----:B------:R-:W-:Y:S01]  /*09d0*/  IMAD.X R10, R0, 0x1, ~R9, P1 ;  /* 0x00000001000a7824 */ /* 0x000fe200008e0e09 */
[----:B------:R-:W-:Y:S02]  /*09e0*/  SEL R13, R13, R17, P0 ;  /* 0x000000110d0d7207 */ /* 0x000fe40000000000 */
[----:B------:R-:W-:Y:S02]  /*09f0*/  ISETP.NE.U32.AND P1, PT, R8, RZ, PT ;  /* 0x000000ff0800720c */ /* 0x000fe40003f25070 */
[----:B------:R-:W-:Y:S02]  /*0a00*/  SEL R10, R10, R0, P0 ;  /* 0x000000000a0a7207 */ /* 0x000fe40000000000 */
[----:B------:R-:W-:Y:S02]  /*0a10*/  ISETP.GE.U32.AND P0, PT, R13, R8, PT ;  /* 0x000000080d00720c */ /* 0x000fe40003f06070 */
[----:B------:R-:W-:Y:S01]  /*0a20*/  IADD3 R0, P2, PT, -R8, R13, RZ ;  /* 0x0000000d08007210 */ /* 0x000fe20007f5e1ff */
[----:B------:R-:W-:Y:S01]  /*0a30*/  IMAD.MOV.U32 R8, RZ, RZ, R6 ;  /* 0x000000ffff087224 */ /* 0x000fe200078e0006 */
[----:B------:R-:W-:-:S02]  /*0a40*/  ISETP.GE.U32.AND.EX P0, PT, R10, R9, PT, P0 ;  /* 0x000000090a00720c */ /* 0x000fc40003f06100 */
[CC--:B------:R-:W-:Y:S02]  /*0a50*/  IADD3.X R11, PT, PT, ~R9.reuse, R10.reuse, RZ, P2, !PT ;  /* 0x0000000a090b7210 */ /* 0x0c0fe400017fe5ff */
[----:B------:R-:W-:Y:S01]  /*0a60*/  ISETP.NE.AND.EX P1, PT, R9, RZ, PT, P1 ;  /* 0x000000ff0900720c */ /* 0x000fe20003f25310 */
[----:B------:R-:W-:Y:S01]  /*0a70*/  HFMA2 R9, -RZ, RZ, 0, 0 ;  /* 0x00000000ff097431 */ /* 0x000fe200000001ff */
[----:B------:R-:W-:Y:S02]  /*0a80*/  SEL R0, R0, R13, P0 ;  /* 0x0000000d00007207 */ /* 0x000fe40000000000 */
[----:B------:R-:W-:Y:S02]  /*0a90*/  SEL R11, R11, R10, P0 ;  /* 0x0000000a0b0b7207 */ /* 0x000fe40000000000 */
[----:B------:R-:W-:Y:S02]  /*0aa0*/  SEL R0, R0, 0xffffffff, P1 ;  /* 0xffffffff00007807 */ /* 0x000fe40000800000 */
[----:B------:R-:W-:Y:S01]  /*0ab0*/  SEL R11, R11, 0xffffffff, P1 ;  /* 0xffffffff0b0b7807 */ /* 0x000fe20000800000 */
[----:B------:R-:W-:Y:S06]  /*0ac0*/  RET.REL.NODEC R8 `(_Z9ifftShiftP6float2S0_mm) ;  /* 0xfffffff4084c7950 */ /* 0x000fec0003c3ffff */
.L_x_32:
        /* <DEDUP_REMOVED lines=11> */
.L_x_206:


//--------------------- .text._Z16combineToComplexPfS_P6float2m --------------------------
	.section	.text._Z16combineToComplexPfS_P6float2m,"ax",@progbits
	.align	128
        .global         _Z16combineToComplexPfS_P6float2m
        .type           _Z16combineToComplexPfS_P6float2m,@function
        .size           _Z16combineToComplexPfS_P6float2m,(.L_x_216 - _Z16combineToComplexPfS_P6float2m)
        .other          _Z16combineToComplexPfS_P6float2m,@"STO_CUDA_ENTRY STV_DEFAULT"
_Z16combineToComplexPfS_P6float2m:
.text._Z16combineToComplexPfS_P6float2m:
[----:B------:R-:W-:Y:S01]  /*0000*/  LDC R1, c[0x0][0x37c] ;  /* 0x0000df00ff017b82 */ /* 0x000fe20000000800 */
[----:B------:R-:W0:Y:S01]  /*0010*/  S2R R3, SR_TID.X ;  /* 0x0000000000037919 */ /* 0x000e220000002100 */
[----:B------:R-:W1:Y:S06]  /*0020*/  LDCU.64 UR6, c[0x0][0x398] ;  /* 0x00007300ff0677ac */ /* 0x000e6c0008000a00 */
[----:B------:R-:W0:Y:S08]  /*0030*/  S2UR UR5, SR_CTAID.X ;  /* 0x00000000000579c3 */ /* 0x000e300000002500 */
[----:B------:R-:W0:Y:S01]  /*0040*/  LDC R0, c[0x0][0x360] ;  /* 0x0000d800ff007b82 */ /* 0x000e220000000800 */
[----:B-1----:R-:W-:-:S02]  /*0050*/  UIMAD UR4, UR7, UR6, URZ ;  /* 0x00000006070472a4 */ /* 0x002fc4000f8e02ff */
[----:B------:R-:W-:Y:S02]  /*0060*/  UIMAD.WIDE.U32 UR8, UR6, UR6, URZ ;  /* 0x00000006060872a5 */ /* 0x000fe4000f8e00ff */
[----:B------:R-:W-:-:S04]  /*0070*/  UIMAD UR4, UR6, UR7, UR4 ;  /* 0x00000007060472a4 */ /* 0x000fc8000f8e0204 */
[----:B------:R-:W-:-:S06]  /*0080*/  UIADD3 UR4, UPT, UPT, UR9, UR4, URZ ;  /* 0x0000000409047290 */ /* 0x000fcc000fffe0ff */
[----:B------:R-:W-:Y:S02]  /*0090*/  IMAD.U32 R2, RZ, RZ, UR4 ;  /* 0x00000004ff027e24 */ /* 0x000fe4000f8e00ff */
[----:B0-----:R-:W-:-:S05]  /*00a0*/  IMAD R0, R0, UR5, R3 ;  /* 0x0000000500007c24 */ /* 0x001fca000f8e0203 */
[----:B------:R-:W-:-:S04]  /*00b0*/  ISETP.LT.U32.AND P0, PT, R0, UR8, PT ;  /* 0x0000000800007c0c */ /* 0x000fc8000bf01070 */
[----:B------:R-:W-:-:S13]  /*00c0*/  ISETP.GT.U32.AND.EX P0, PT, R2, RZ, PT, P0 ;  /* 0x000000ff0200720c */ /* 0x000fda0003f04100 */
[----:B------:R-:W-:Y:S05]  /*00d0*/  @!P0 EXIT ;  /* 0x000000000000894d */ /* 0x000fea0003800000 */
[----:B------:R-:W0:Y:S01]  /*00e0*/  LDCU.128 UR8, c[0x0][0x380] ;  /* 0x00007000ff0877ac */ /* 0x000e220008000c00 */
[----:B------:R-:W-:Y:S01]  /*00f0*/  IMAD.SHL.U32 R6, R0, 0x4, RZ ;  /* 0x0000000400067824 */ /* 0x000fe200078e00ff */
[----:B------:R-:W-:Y:S01]  /*0100*/  SHF.R.U32.HI R7, RZ, 0x1e, R0 ;  /* 0x0000001eff077819 */ /* 0x000fe20000011600 */
[----:B------:R-:W1:Y:S01]  /*0110*/  LDCU.64 UR4, c[0x0][0x358] ;  /* 0x00006b00ff0477ac */ /* 0x000e620008000a00 */
[----:B------:R-:W2:Y:S02]  /*0120*/  LDCU.64 UR6, c[0x0][0x390] ;  /* 0x00007200ff0677ac */ /* 0x000ea40008000a00 */
[----:B0-----:R-:W-:-:S04]  /*0130*/  IADD3 R4, P0, PT, R6, UR8, RZ ;  /* 0x0000000806047c10 */ /* 0x001fc8000ff1e0ff */
[----:B------:R-:W-:-:S06]  /*0140*/  IADD3.X R5, PT, PT, R7, UR9, RZ, P0, !PT ;  /* 0x0000000907057c10 */ /* 0x000fcc00087fe4ff */
[----:B-1----:R-:W3:Y:S01]  /*0150*/  LDG.E R5, desc[UR4][R4.64] ;  /* 0x0000000404057981 */ /* 0x002ee2000c1e1900 */
[----:B--2---:R-:W-:Y:S02]  /*0160*/  LEA R2, P0, R0, UR6, 0x3 ;  /* 0x0000000600027c11 */ /* 0x004fe4000f8018ff */
[----:B------:R-:W-:Y:S02]  /*0170*/  IADD3 R6, P1, PT, R6, UR10, RZ ;  /* 0x0000000a06067c10 */ /* 0x000fe4000ff3e0ff */
[----:B------:R-:W-:Y:S02]  /*0180*/  LEA.HI.X R3, R0, UR7, RZ, 0x3, P0 ;  /* 0x0000000700037c11 */ /* 0x000fe400080f1cff */
[----:B------:R-:W-:-:S03]  /*0190*/  IADD3.X R7, PT, PT, R7, UR11, RZ, P1, !PT ;  /* 0x0000000b07077c10 */ /* 0x000fc60008ffe4ff */
[----:B---3--:R-:W-:Y:S04]  /*01a0*/  STG.E desc[UR4][R2.64], R5 ;  /* 0x0000000502007986 */ /* 0x008fe8000c101904 */
[----:B------:R-:W2:Y:S04]  /*01b0*/  LDG.E R7, desc[UR4][R6.64] ;  /* 0x0000000406077981 */ /* 0x000ea8000c1e1900 */
[----:B--2---:R-:W-:Y:S01]  /*01c0*/  STG.E desc[UR4][R2.64+0x4], R7 ;  /* 0x0000040702007986 */ /* 0x004fe2000c101904 */
[----:B------:R-:W-:Y:S05]  /*01d0*/  EXIT ;  /* 0x000000000000794d */ /* 0x000fea0003800000 */
.L_x_33:
        /* <DEDUP_REMOVED lines=10> */
.L_x_216:


//--------------------- .text._Z8griddingPfS_S_S_S_ffmm --------------------------
	.section	.text._Z8griddingPfS_S_S_S_ffmm,"ax",@progbits
	.align	128
        .global         _Z8griddingPfS_S_S_S_ffmm
        .type           _Z8griddingPfS_S_S_S_ffmm,@function
        .size           _Z8griddingPfS_S_S_S_ffmm,(.L_x_208 - _Z8griddingPfS_S_S_S_ffmm)
        .other          _Z8griddingPfS_S_S_S_ffmm,@"STO_CUDA_ENTRY STV_DEFAULT"
_Z8griddingPfS_S_S_S_ffmm:
.text._Z8griddingPfS_S_S_S_ffmm:
[----:B------:R-:W0:Y:S01]  /*0000*/  LDC R1, c[0x0][0x37c] ;  /* 0x0000df00ff017b82 */ /* 0x000e220000000800 */
[----:B------:R-:W1:Y:S07]  /*0010*/  S2R R0, SR_TID.X ;  /* 0x0000000000007919 */ /* 0x000e6e0000002100 */
[----:B------:R-:W1:Y:S01]  /*0020*/  S2UR UR4, SR_CTAID.X ;  /* 0x00000000000479c3 */ /* 0x000e620000002500 */
[----:B------:R-:W2:Y:S01]  /*0030*/  LDCU.64 UR6, c[0x0][0x3b8] ;  /* 0x00007700ff0677ac */ /* 0x000ea20008000a00 */
[----:B0-----:R-:W-:-:S06]  /*0040*/  IADD3 R1, PT, PT, R1, -0x80, RZ ;  /* 0xffffff8001017810 */ /* 0x001fcc0007ffe0ff */
[----:B------:R-:W1:Y:S02]  /*0050*/  LDC R15, c[0x0][0x360] ;  /* 0x0000d800ff0f7b82 */ /* 0x000e640000000800 */
[----:B-1----:R-:W-:-:S05]  /*0060*/  IMAD R15, R15, UR4, R0 ;  /* 0x000000040f0f7c24 */ /* 0x002fca000f8e0200 */
[----:B--2---:R-:W-:-:S04]  /*0070*/  ISETP.GE.U32.AND P0, PT, R15, UR6, PT ;  /* 0x000000060f007c0c */ /* 0x004fc8000bf06070 */
[----:B------:R-:W-:-:S13]  /*0080*/  ISETP.GE.U32.AND.EX P0, PT, RZ, UR7, PT, P0 ;  /* 0x00000007ff007c0c */ /* 0x000fda000bf06100 */
[----:B------:R-:W-:Y:S05]  /*0090*/  @P0 EXIT ;  /* 0x000000000000094d */ /* 0x000fea0003800000 */
[----:B------:R-:W0:Y:S01]  /*00a0*/  LDC R4, c[0x0][0x3a8] ;  /* 0x0000ea00ff047b82 */ /* 0x000e220000000800 */
[----:B------:R-:W1:Y:S01]  /*00b0*/  LDCU.64 UR4, c[0x0][0x3b0] ;  /* 0x00007600ff0477ac */ /* 0x000e620008000a00 */
[----:B------:R-:W-:Y:S02]  /*00c0*/  HFMA2 R0, -RZ, RZ, 22.21875, -15888 ;  /* 0x4d8ef3c2ff007431 */ /* 0x000fe400000001ff */
[----:B------:R-:W-:Y:S01]  /*00d0*/  IMAD.MOV.U32 R3, RZ, RZ, 0x31653938 ;  /* 0x31653938ff037424 */ /* 0x000fe200078e00ff */
[----:B------:R-:W2:Y:S03]  /*00e0*/  LDCU.64 UR10, c[0x0][0x358] ;  /* 0x00006b00ff0a77ac */ /* 0x000ea60008000a00 */
[----:B------:R-:W-:-:S04]  /*00f0*/  FFMA R0, R3, -R0, 1 ;  /* 0x3f80000003007423 */ /* 0x000fc80000000800 */
[----:B------:R-:W-:Y:S01]  /*0100*/  FFMA R0, R0, R3, 3.3356410966689509223e-09 ;  /* 0x3165393800007423 */ /* 0x000fe20000000003 */
[----:B-1----:R-:W-:Y:S02]  /*0110*/  UIADD3 UR7, UP0, UPT, UR4, -0x1, URZ ;  /* 0xffffffff04077890 */ /* 0x002fe4000ff1e0ff */
[----:B------:R-:W-:Y:S02]  /*0120*/  ULEA.HI UR6, UP1, UR5, UR4, URZ, 0x1 ;  /* 0x0000000405067291 */ /* 0x000fe4000f8308ff */
[----:B------:R-:W-:Y:S01]  /*0130*/  UIADD3.X UR8, UPT, UPT, UR5, -0x1, URZ, UP0, !UPT ;  /* 0xffffffff05087890 */ /* 0x000fe200087fe4ff */
[----:B0-----:R-:W0:Y:S01]  /*0140*/  FCHK P0, R4, 299792448 ;  /* 0x4d8ef3c204007902 */ /* 0x001e220000000000 */
[----:B------:R-:W-:Y:S01]  /*0150*/  UIADD3.X UR5, UPT, UPT, URZ, UR5, URZ, UP1, !UPT ;  /* 0x00000005ff057290 */ /* 0x000fe20008ffe4ff */
[----:B------:R-:W-:Y:S01]  /*0160*/  FFMA R3, R0, R4, RZ ;  /* 0x0000000400037223 */ /* 0x000fe200000000ff */
[----:B------:R-:W-:Y:S02]  /*0170*/  ULEA.HI UR7, UP0, UR8, UR7, URZ, 0x1 ;  /* 0x0000000708077291 */ /* 0x000fe4000f8108ff */
[----:B------:R-:W-:Y:S01]  /*0180*/  USHF.R.S64 UR6, UR6, 0x1, UR5 ;  /* 0x0000000106067899 */ /* 0x000fe20008001005 */
[----:B------:R-:W-:Y:S01]  /*0190*/  FFMA R2, R3, -299792448, R4 ;  /* 0xcd8ef3c203027823 */ /* 0x000fe20000000004 */
[----:B------:R-:W-:-:S02]  /*01a0*/  UIADD3.X UR8, UPT, UPT, URZ, UR8, URZ, UP0, !UPT ;  /* 0x00000008ff087290 */ /* 0x000fc400087fe4ff */
[----:B------:R-:W-:Y:S01]  /*01b0*/  USHF.R.S32.HI UR5, URZ, 0x1, UR5 ;  /* 0x00000001ff057899 */ /* 0x000fe20008011405 */
[----:B------:R-:W-:Y:S01]  /*01c0*/  FFMA R0, R0, R2, R3 ;  /* 0x0000000200007223 */ /* 0x000fe20000000003 */
[----:B------:R-:W-:Y:S02]  /*01d0*/  USHF.R.S64 UR7, UR7, 0x1, UR8 ;  /* 0x0000000107077899 */ /* 0x000fe40008001008 */
[----:B------:R-:W-:Y:S01]  /*01e0*/  USHF.R.S32.HI UR8, URZ, 0x1, UR8 ;  /* 0x00000001ff087899 */ /* 0x000fe20008011408 */
[----:B0-2---:R-:W-:Y:S11]  /*01f0*/  @!P0 BRA `(.L_x_34) ;  /* 0x00000000000c8947 */ /* 0x005ff60003800000 */
[----:B------:R-:W-:-:S07]  /*0200*/  MOV R2, 0x220 ;  /* 0x0000022000027802 */ /* 0x000fce0000000f00 */
[----:B------:R-:W-:Y:S05]  /*0210*/  CALL.REL.NOINC `($__internal_4_$__cuda_sm3x_div_rn_noftz_f32_slowpath) ;  /* 0x0000003400147944 */ /* 0x000fea0003c00000 */
[----:B------:R-:W-:-:S07]  /*0220*/  IMAD.MOV.U32 R0, RZ, RZ, R4 ;  /* 0x000000ffff007224 */ /* 0x000fce00078e0004 */
.L_x_34:
[----:B------:R-:W0:Y:S01]  /*0230*/  LDCU.64 UR12, c[0x0][0x380] ;  /* 0x00007000ff0c77ac */ /* 0x000e220008000a00 */
[----:B------:R-:W1:Y:S01]  /*0240*/  LDCU UR4, c[0x0][0x3ac] ;  /* 0x00007580ff0477ac */ /* 0x000e620008000800 */
[----:B0-----:R-:W-:-:S04]  /*0250*/  LEA R2, P0, R15, UR12, 0x3 ;  /* 0x0000000c0f027c11 */ /* 0x001fc8000f8018ff */
[----:B------:R-:W-:-:S05]  /*0260*/  LEA.HI.X R3, R15, UR13, RZ, 0x3, P0 ;  /* 0x0000000d0f037c11 */ /* 0x000fca00080f1cff */
[----:B------:R-:W2:Y:S04]  /*0270*/  LDG.E R5, desc[UR10][R2.64] ;  /* 0x0000000a02057981 */ /* 0x000ea8000c1e1900 */
[----:B------:R-:W3:Y:S01]  /*0280*/  LDG.E R7, desc[UR10][R2.64+0x4] ;  /* 0x0000040a02077981 */ /* 0x000ee2000c1e1900 */
[----:B--2---:R-:W-:-:S04]  /*0290*/  FMUL R5, R5, R0 ;  /* 0x0000000005057220 */ /* 0x004fc80000400000 */
[----:B-1----:R-:W-:Y:S01]  /*02a0*/  FMUL R10, R5, UR4 ;  /* 0x00000004050a7c20 */ /* 0x002fe20008400000 */
[----:B---3--:R-:W-:-:S03]  /*02b0*/  FMUL R7, R7, R0 ;  /* 0x0000000007077220 */ /* 0x008fc60000400000 */
[C---:B------:R-:W-:Y:S01]  /*02c0*/  FADD R4, R10.reuse, -4 ;  /* 0xc08000000a047421 */ /* 0x040fe20000000000 */
[----:B------:R-:W-:Y:S01]  /*02d0*/  FMUL R16, R7, UR4 ;  /* 0x0000000407107c20 */ /* 0x000fe20008400000 */
[C---:B------:R-:W-:Y:S01]  /*02e0*/  FADD R0, R10.reuse, 4 ;  /* 0x408000000a007421 */ /* 0x040fe20000000000 */
[----:B------:R-:W-:Y:S01]  /*02f0*/  FSETP.GEU.AND P0, PT, R10, 4, PT ;  /* 0x408000000a00780b */ /* 0x000fe20003f0e000 */
[----:B------:R-:W-:Y:S01]  /*0300*/  FRND.FLOOR R5, -R4 ;  /* 0x8000000400057307 */ /* 0x000fe20000205000 */
[C---:B------:R-:W-:Y:S01]  /*0310*/  FADD R2, R16.reuse, -4 ;  /* 0xc080000010027421 */ /* 0x040fe20000000000 */
[----:B------:R-:W-:Y:S01]  /*0320*/  FADD R7, R16, 4 ;  /* 0x4080000010077421 */ /* 0x000fe20000000000 */
[----:B------:R-:W-:-:S04]  /*0330*/  UIADD3 UR4, UP0, UPT, URZ, -UR6, URZ ;  /* 0x80000006ff047290 */ /* 0x000fc8000ff1e0ff */
[----:B------:R-:W-:Y:S01]  /*0340*/  UIADD3.X UR9, UPT, UPT, URZ, ~UR5, URZ, UP0, !UPT ;  /* 0x80000005ff097290 */ /* 0x000fe200087fe4ff */
[----:B------:R-:W0:Y:S08]  /*0350*/  FRND.CEIL R6, R4 ;  /* 0x0000000400067307 */ /* 0x000e300000209000 */
[----:B------:R-:W-:Y:S01]  /*0360*/  FRND.FLOOR R3, -R2 ;  /* 0x8000000200037307 */ /* 0x000fe20000205000 */
[----:B0-----:R-:W-:-:S07]  /*0370*/  FSEL R24, -R5, R6, !P0 ;  /* 0x0000000605187208 */ /* 0x001fce0004000100 */
[----:B------:R-:W0:Y:S01]  /*0380*/  FRND.CEIL R12, R2 ;  /* 0x00000002000c7307 */ /* 0x000e220000209000 */
[----:B------:R-:W-:-:S07]  /*0390*/  FSETP.GEU.AND P0, PT, R16, 4, PT ;  /* 0x408000001000780b */ /* 0x000fce0003f0e000 */
[----:B------:R-:W-:Y:S01]  /*03a0*/  FRND.CEIL R11, -R7 ;  /* 0x80000007000b7307 */ /* 0x000fe20000209000 */
[----:B0-----:R-:W-:-:S07]  /*03b0*/  FSEL R3, -R3, R12, !P0 ;  /* 0x0000000c03037208 */ /* 0x001fce0004000100 */
[----:B------:R-:W0:Y:S01]  /*03c0*/  FRND.FLOOR R14, R7 ;  /* 0x00000007000e7307 */ /* 0x000e220000205000 */
[----:B------:R-:W-:-:S07]  /*03d0*/  FSETP.GEU.AND P0, PT, R16, -4, PT ;  /* 0xc08000001000780b */ /* 0x000fce0003f0e000 */
[----:B------:R-:W-:Y:S01]  /*03e0*/  FRND.CEIL R8, -R0 ;  /* 0x8000000000087307 */ /* 0x000fe20000209000 */
[----:B0-----:R-:W-:-:S07]  /*03f0*/  FSEL R6, -R11, R14, !P0 ;  /* 0x0000000e0b067208 */ /* 0x001fce0004000100 */
[----:B------:R-:W0:Y:S01]  /*0400*/  FRND.FLOOR R9, R0 ;  /* 0x0000000000097307 */ /* 0x000e220000205000 */
[----:B------:R-:W-:-:S07]  /*0410*/  FSETP.GEU.AND P0, PT, R10, -4, PT ;  /* 0xc08000000a00780b */ /* 0x000fce0003f0e000 */
[----:B------:R-:W1:Y:S01]  /*0420*/  F2I.S64.TRUNC R2, R3 ;  /* 0x0000000300027311 */ /* 0x000e62000020d900 */
[----:B0-----:R-:W-:-:S07]  /*0430*/  FSEL R4, -R8, R9, !P0 ;  /* 0x0000000908047208 */ /* 0x001fce0004000100 */
[----:B------:R-:W0:Y:S01]  /*0440*/  F2I.S64.TRUNC R6, R6 ;  /* 0x0000000600067311 */ /* 0x000e22000020d900 */
[----:B-1----:R-:W-:-:S07]  /*0450*/  ISETP.GT.U32.AND P2, PT, R2, UR4, PT ;  /* 0x0000000402007c0c */ /* 0x002fce000bf44070 */
[----:B------:R-:W1:Y:S01]  /*0460*/  F2I.S64.TRUNC R24, R24 ;  /* 0x0000001800187311 */ /* 0x000e62000020d900 */
[----:B------:R-:W-:Y:S02]  /*0470*/  ISETP.GT.AND.EX P2, PT, R3, UR9, PT, P2 ;  /* 0x0000000903007c0c */ /* 0x000fe4000bf44320 */
[----:B0-----:R-:W-:-:S05]  /*0480*/  ISETP.LT.U32.AND P3, PT, R6, UR7, PT ;  /* 0x0000000706007c0c */ /* 0x001fca000bf61070 */
[----:B------:R-:W0:Y:S01]  /*0490*/  F2I.S64.TRUNC R4, R4 ;  /* 0x0000000400047311 */ /* 0x000e22000020d900 */
[----:B------:R-:W-:Y:S02]  /*04a0*/  SEL R0, R2, UR4, P2 ;  /* 0x0000000402007c07 */ /* 0x000fe40009000000 */
[----:B------:R-:W-:Y:S02]  /*04b0*/  ISETP.LT.AND.EX P3, PT, R7, UR8, PT, P3 ;  /* 0x0000000807007c0c */ /* 0x000fe4000bf61330 */
[----:B------:R-:W-:Y:S02]  /*04c0*/  SEL R2, R3, UR9, P2 ;  /* 0x0000000903027c07 */ /* 0x000fe40009000000 */
[----:B-1----:R-:W-:Y:S02]  /*04d0*/  ISETP.GT.U32.AND P0, PT, R24, UR4, PT ;  /* 0x0000000418007c0c */ /* 0x002fe4000bf04070 */
[----:B------:R-:W-:Y:S02]  /*04e0*/  SEL R17, R6, UR7, P3 ;  /* 0x0000000706117c07 */ /* 0x000fe40009800000 */
[----:B------:R-:W-:-:S02]  /*04f0*/  ISETP.GT.AND.EX P0, PT, R25, UR9, PT, P0 ;  /* 0x0000000919007c0c */ /* 0x000fc4000bf04300 */
[----:B------:R-:W-:Y:S02]  /*0500*/  SEL R19, R7, UR8, P3 ;  /* 0x0000000807137c07 */ /* 0x000fe40009800000 */
[----:B0-----:R-:W-:Y:S02]  /*0510*/  ISETP.LT.U32.AND P1, PT, R4, UR7, PT ;  /* 0x0000000704007c0c */ /* 0x001fe4000bf21070 */
[----:B------:R-:W-:Y:S02]  /*0520*/  SEL R3, R24, UR4, P0 ;  /* 0x0000000418037c07 */ /* 0x000fe40008000000 */
[----:B------:R-:W-:Y:S02]  /*0530*/  ISETP.LT.AND.EX P1, PT, R5, UR8, PT, P1 ;  /* 0x0000000805007c0c */ /* 0x000fe4000bf21310 */
[----:B------:R-:W-:Y:S02]  /*0540*/  ISETP.GE.U32.AND P2, PT, R17, R0, PT ;  /* 0x000000001100720c */ /* 0x000fe40003f46070 */
[----:B------:R-:W-:-:S02]  /*0550*/  SEL R4, R4, UR7, P1 ;  /* 0x0000000704047c07 */ /* 0x000fc40008800000 */
[----:B------:R-:W-:Y:S02]  /*0560*/  SEL R24, R25, UR9, P0 ;  /* 0x0000000919187c07 */ /* 0x000fe40008000000 */
[----:B------:R-:W-:Y:S02]  /*0570*/  SEL R5, R5, UR8, P1 ;  /* 0x0000000805057c07 */ /* 0x000fe40008800000 */
[----:B------:R-:W-:Y:S02]  /*0580*/  ISETP.LT.U32.AND P1, PT, R4, R3, PT ;  /* 0x000000030400720c */ /* 0x000fe40003f21070 */
[----:B------:R-:W-:-:S04]  /*0590*/  ISETP.GE.AND.EX P0, PT, R19, R2, PT, P2 ;  /* 0x000000021300720c */ /* 0x000fc80003f06320 */
[----:B------:R-:W-:-:S13]  /*05a0*/  ISETP.LT.OR.EX P0, PT, R5, R24, !P0, P1 ;  /* 0x000000180500720c */ /* 0x000fda0004701710 */
[----:B------:R-:W-:Y:S05]  /*05b0*/  @P0 EXIT ;  /* 0x000000000000094d */ /* 0x000fea0003800000 */
[----:B------:R-:W-:Y:S01]  /*05c0*/  IADD3 R20, P1, PT, R4, -R3, RZ ;  /* 0x8000000304147210 */ /* 0x000fe20007f3e0ff */
[----:B------:R-:W-:Y:S01]  /*05d0*/  BSSY.RECONVERGENT B0, `(.L_x_35) ;  /* 0x000003c000007945 */ /* 0x000fe20003800200 */
[----:B------:R-:W-:Y:S01]  /*05e0*/  IMAD.MOV.U32 R12, RZ, RZ, R3 ;  /* 0x000000ffff0c7224 */ /* 0x000fe200078e0003 */
[----:B------:R-:W-:Y:S02]  /*05f0*/  MOV R13, R24 ;  /* 0x00000018000d7202 */ /* 0x000fe40000000f00 */
[----:B------:R-:W-:Y:S01]  /*0600*/  IADD3 R7, PT, PT, R20, 0x1, RZ ;  /* 0x0000000114077810 */ /* 0x000fe20007ffe0ff */
[----:B------:R-:W-:-:S03]  /*0610*/  IMAD.X R21, R5, 0x1, ~R24, P1 ;  /* 0x0000000105157824 */ /* 0x000fc600008e0e18 */
[----:B------:R-:W-:-:S04]  /*0620*/  LOP3.LUT R7, R7, 0x3, RZ, 0xc0, !PT ;  /* 0x0000000307077812 */ /* 0x000fc800078ec0ff */
[----:B------:R-:W-:-:S04]  /*0630*/  ISETP.NE.U32.AND P0, PT, R7, RZ, PT ;  /* 0x000000ff0700720c */ /* 0x000fc80003f05070 */
[----:B------:R-:W-:-:S13]  /*0640*/  ISETP.NE.AND.EX P0, PT, RZ, RZ, PT, P0 ;  /* 0x000000ffff00720c */ /* 0x000fda0003f05300 */
[----:B------:R-:W-:Y:S05]  /*0650*/  @!P0 BRA `(.L_x_36) ;  /* 0x0000000000cc8947 */ /* 0x000fea0003800000 */
[----:B------:R-:W-:Y:S02]  /*0660*/  HFMA2 R14, -RZ, RZ, 0, 0 ;  /* 0x00000000ff0e7431 */ /* 0x000fe400000001ff */
[----:B------:R-:W-:Y:S01]  /*0670*/  IMAD.MOV.U32 R11, RZ, RZ, RZ ;  /* 0x000000ffff0b7224 */ /* 0x000fe200078e00ff */
[----:B------:R-:W-:Y:S01]  /*0680*/  MOV R12, R3 ;  /* 0x00000003000c7202 */ /* 0x000fe20000000f00 */
[----:B------:R-:W-:-:S07]  /*0690*/  IMAD.MOV.U32 R13, RZ, RZ, R24 ;  /* 0x000000ffff0d7224 */ /* 0x000fce00078e0018 */
.L_x_42:
[----:B0-----:R-:W0:Y:S01]  /*06a0*/  I2F.S64 R9, R12 ;  /* 0x0000000c00097312 */ /* 0x001e220000301400 */
[----:B------:R-:W-:Y:S01]  /*06b0*/  IADD3 R14, P0, PT, R14, 0x1, RZ ;  /* 0x000000010e0e7810 */ /* 0x000fe20007f1e0ff */
[----:B------:R-:W-:Y:S01]  /*06c0*/  BSSY.RECONVERGENT B1, `(.L_x_37) ;  /* 0x0000026000017945 */ /* 0x000fe20003800200 */
[----:B------:R-:W-:Y:S02]  /*06d0*/  IMAD.MOV.U32 R8, RZ, RZ, RZ ;  /* 0x000000ffff087224 */ /* 0x000fe400078e00ff */
[----:B------:R-:W-:Y:S02]  /*06e0*/  IADD3.X R11, PT, PT, RZ, R11, RZ, P0, !PT ;  /* 0x0000000bff0b7210 */ /* 0x000fe400007fe4ff */
[----:B------:R-:W-:-:S04]  /*06f0*/  ISETP.NE.U32.AND P0, PT, R14, R7, PT ;  /* 0x000000070e00720c */ /* 0x000fc80003f05070 */
[----:B------:R-:W-:Y:S01]  /*0700*/  ISETP.NE.AND.EX P0, PT, R11, RZ, PT, P0 ;  /* 0x000000ff0b00720c */ /* 0x000fe20003f05300 */
[----:B0-----:R-:W-:-:S04]  /*0710*/  FADD R9, -R10, R9 ;  /* 0x000000090a097221 */ /* 0x001fc80000000100 */
[----:B------:R-:W-:-:S04]  /*0720*/  FMUL R9, R9, 0.25 ;  /* 0x3e80000009097820 */ /* 0x000fc80000400000 */
[----:B------:R-:W-:-:S05]  /*0730*/  FMUL R9, R9, R9 ;  /* 0x0000000909097220 */ /* 0x000fca0000400000 */
[----:B------:R-:W-:-:S13]  /*0740*/  FSETP.GT.AND P1, PT, R9, 1, PT ;  /* 0x3f8000000900780b */ /* 0x000fda0003f24000 */
[----:B------:R-:W-:Y:S05]  /*0750*/  @P1 BRA `(.L_x_38) ;  /* 0x0000000000701947 */ /* 0x000fea0003800000 */
[----:B------:R-:W-:Y:S01]  /*0760*/  FADD R9, -R9, 1 ;  /* 0x3f80000009097421 */ /* 0x000fe20000000100 */
[----:B------:R-:W-:Y:S03]  /*0770*/  BSSY.RECONVERGENT B2, `(.L_x_39) ;  /* 0x000000e000027945 */ /* 0x000fe60003800200 */
[----:B------:R0:W1:Y:S01]  /*0780*/  MUFU.RSQ R8, R9 ;  /* 0x0000000900087308 */ /* 0x0000620000001400 */
[----:B------:R-:W-:-:S04]  /*0790*/  IADD3 R6, PT, PT, R9, -0xd000000, RZ ;  /* 0xf300000009067810 */ /* 0x000fc80007ffe0ff */
[----:B------:R-:W-:-:S13]  /*07a0*/  ISETP.GT.U32.AND P1, PT, R6, 0x727fffff, PT ;  /* 0x727fffff0600780c */ /* 0x000fda0003f24070 */
[----:B01----:R-:W-:Y:S05]  /*07b0*/  @!P1 BRA `(.L_x_40) ;  /* 0x0000000000149947 */ /* 0x003fea0003800000 */
[----:B------:R-:W-:Y:S01]  /*07c0*/  IMAD.MOV.U32 R8, RZ, RZ, R9 ;  /* 0x000000ffff087224 */ /* 0x000fe200078e0009 */
[----:B------:R-:W-:-:S07]  /*07d0*/  MOV R18, 0x7f0 ;  /* 0x000007f000127802 */ /* 0x000fce0000000f00 */
[----:B------:R-:W-:Y:S05]  /*07e0*/  CALL.REL.NOINC `($__internal_3_$__cuda_sm20_sqrt_rn_f32_slowpath) ;  /* 0x0000002c00487944 */ /* 0x000fea0003c00000 */
[----:B------:R-:W-:Y:S01]  /*07f0*/  MOV R6, R23 ;  /* 0x0000001700067202 */ /* 0x000fe20000000f00 */
[----:B------:R-:W-:Y:S06]  /*0800*/  BRA `(.L_x_41) ;  /* 0x0000000000107947 */ /* 0x000fec0003800000 */
.L_x_40:
[----:B------:R-:W-:Y:S01]  /*0810*/  FMUL.FTZ R6, R9, R8 ;  /* 0x0000000809067220 */ /* 0x000fe20000410000 */
[----:B------:R-:W-:-:S03]  /*0820*/  FMUL.FTZ R8, R8, 0.5 ;  /* 0x3f00000008087820 */ /* 0x000fc60000410000 */
[----:B------:R-:W-:-:S04]  /*0830*/  FFMA R9, -R6, R6, R9 ;  /* 0x0000000606097223 */ /* 0x000fc80000000109 */
[----:B------:R-:W-:-:S07]  /*0840*/  FFMA R6, R9, R8, R6 ;  /* 0x0000000809067223 */ /* 0x000fce0000000006 */
.L_x_41:
[----:B------:R-:W-:Y:S05]  /*0850*/  BSYNC.RECONVERGENT B2 ;  /* 0x0000000000027941 */ /* 0x000fea0003800200 */
.L_x_39:
[----:B------:R-:W-:Y:S01]  /*0860*/  FADD R6, R6, -1 ;  /* 0xbf80000006067421 */ /* 0x000fe20000000000 */
[----:B------:R-:W-:Y:S02]  /*0870*/  HFMA2 R23, -RZ, RZ, 3.7421875, 0 ;  /* 0x437c0000ff177431 */ /* 0x000fe400000001ff */
[----:B------:R-:W-:Y:S02]  /*0880*/  IMAD.MOV.U32 R9, RZ, RZ, 0x3bbb989d ;  /* 0x3bbb989dff097424 */ /* 0x000fe400078e00ff */
[----:B------:R-:W-:-:S04]  /*0890*/  FMUL R6, R6, 15.370432853698730469 ;  /* 0x4175ed4b06067820 */ /* 0x000fc80000400000 */
[----:B------:R-:W-:-:S04]  /*08a0*/  FFMA.SAT R8, R6, R9, 0.5 ;  /* 0x3f00000006087423 */ /* 0x000fc80000002009 */
[----:B------:R-:W-:-:S04]  /*08b0*/  FFMA.RM R8, R8, R23, 12582913 ;  /* 0x4b40000108087423 */ /* 0x000fc80000004017 */
[C---:B------:R-:W-:Y:S01]  /*08c0*/  FADD R9, R8.reuse, -12583039 ;  /* 0xcb40007f08097421 */ /* 0x040fe20000000000 */
[----:B------:R-:W-:-:S03]  /*08d0*/  IMAD.SHL.U32 R8, R8, 0x800000, RZ ;  /* 0x0080000008087824 */ /* 0x000fc600078e00ff */
[----:B------:R-:W-:-:S04]  /*08e0*/  FFMA R9, R6, 1.4426950216293334961, -R9 ;  /* 0x3fb8aa3b06097823 */ /* 0x000fc80000000809 */
[----:B------:R-:W-:-:S06]  /*08f0*/  FFMA R9, R6, 1.925963033500011079e-08, R9 ;  /* 0x32a5706006097823 */ /* 0x000fcc0000000009 */
[----:B------:R-:W0:Y:S02]  /*0900*/  MUFU.EX2 R9, R9 ;  /* 0x0000000900097308 */ /* 0x000e240000000800 */
[----:B0-----:R-:W-:-:S07]  /*0910*/  FMUL R8, R8, R9 ;  /* 0x0000000908087220 */ /* 0x001fce0000400000 */
.L_x_38:
[----:B------:R-:W-:Y:S05]  /*0920*/  BSYNC.RECONVERGENT B1 ;  /* 0x0000000000017941 */ /* 0x000fea0003800200 */
.L_x_37:
[C---:B------:R-:W-:Y:S02]  /*0930*/  IADD3 R6, PT, PT, R12.reuse, -R3, RZ ;  /* 0x800000030c067210 */ /* 0x040fe40007ffe0ff */
[----:B------:R-:W-:-:S03]  /*0940*/  IADD3 R12, P1, PT, R12, 0x1, RZ ;  /* 0x000000010c0c7810 */ /* 0x000fc60007f3e0ff */
[----:B------:R-:W-:Y:S01]  /*0950*/  IMAD.U32 R9, R6, 0x4, R1 ;  /* 0x0000000406097824 */ /* 0x000fe200078e0001 */
[----:B------:R-:W-:-:S04]  /*0960*/  IADD3.X R13, PT, PT, RZ, R13, RZ, P1, !PT ;  /* 0x0000000dff0d7210 */ /* 0x000fc80000ffe4ff */
[----:B------:R0:W-:Y:S01]  /*0970*/  STL [R9], R8 ;  /* 0x0000000809007387 */ /* 0x0001e20000100800 */
[----:B------:R-:W-:Y:S05]  /*0980*/  @P0 BRA `(.L_x_42) ;  /* 0xfffffffc00440947 */ /* 0x000fea000383ffff */
.L_x_36:
[----:B------:R-:W-:Y:S05]  /*0990*/  BSYNC.RECONVERGENT B0 ;  /* 0x0000000000007941 */ /* 0x000fea0003800200 */
.L_x_35:
[----:B------:R-:W-:Y:S01]  /*09a0*/  ISETP.GE.U32.AND P0, PT, R20, 0x3, PT ;  /* 0x000000031400780c */ /* 0x000fe20003f06070 */
[----:B------:R-:W-:Y:S03]  /*09b0*/  BSSY.RECONVERGENT B0, `(.L_x_43) ;  /* 0x00000a8000007945 */ /* 0x000fe60003800200 */
[----:B------:R-:W-:-:S13]  /*09c0*/  ISETP.GE.U32.AND.EX P0, PT, R21, RZ, PT, P0 ;  /* 0x000000ff1500720c */ /* 0x000fda0003f06100 */
[----:B------:R-:W-:Y:S05]  /*09d0*/  @!P0 BRA `(.L_x_44) ;  /* 0x0000000800948947 */ /* 0x000fea0003800000 */
.L_x_65:
[----:B------:R-:W1:Y:S01]  /*09e0*/  I2F.S64 R7, R12 ;  /* 0x0000000c00077312 */ /* 0x000e620000301400 */
[----:B------:R-:W-:Y:S01]  /*09f0*/  BSSY.RECONVERGENT B1, `(.L_x_45) ;  /* 0x0000023000017945 */ /* 0x000fe20003800200 */
[----:B------:R-:W-:Y:S02]  /*0a00*/  IMAD.MOV.U32 R14, RZ, RZ, RZ ;  /* 0x000000ffff0e7224 */ /* 0x000fe400078e00ff */
[----:B-1----:R-:W-:-:S04]  /*0a10*/  FADD R7, -R10, R7 ;  /* 0x000000070a077221 */ /* 0x002fc80000000100 */
[----:B------:R-:W-:-:S04]  /*0a20*/  FMUL R7, R7, 0.25 ;  /* 0x3e80000007077820 */ /* 0x000fc80000400000 */
[----:B------:R-:W-:-:S05]  /*0a30*/  FMUL R7, R7, R7 ;  /* 0x0000000707077220 */ /* 0x000fca0000400000 */
[----:B------:R-:W-:-:S13]  /*0a40*/  FSETP.GT.AND P0, PT, R7, 1, PT ;  /* 0x3f8000000700780b */ /* 0x000fda0003f04000 */
[----:B------:R-:W-:Y:S05]  /*0a50*/  @P0 BRA `(.L_x_46) ;  /* 0x0000000000700947 */ /* 0x000fea0003800000 */
[----:B------:R-:W-:Y:S01]  /*0a60*/  FADD R7, -R7, 1 ;  /* 0x3f80000007077421 */ /* 0x000fe20000000100 */
[----:B------:R-:W-:Y:S03]  /*0a70*/  BSSY.RECONVERGENT B2, `(.L_x_47) ;  /* 0x000000e000027945 */ /* 0x000fe60003800200 */
[----:B0-----:R0:W1:Y:S01]  /*0a80*/  MUFU.RSQ R8, R7 ;  /* 0x0000000700087308 */ /* 0x0010620000001400 */
        /* <DEDUP_REMOVED lines=8> */
.L_x_48:
[----:B------:R-:W-:Y:S01]  /*0b10*/  FMUL.FTZ R6, R7, R8 ;  /* 0x0000000807067220 */ /* 0x000fe20000410000 */
[----:B------:R-:W-:-:S03]  /*0b20*/  FMUL.FTZ R8, R8, 0.5 ;  /* 0x3f00000008087820 */ /* 0x000fc60000410000 */
[----:B------:R-:W-:-:S04]  /*0b30*/  FFMA R7, -R6, R6, R7 ;  /* 0x0000000606077223 */ /* 0x000fc80000000107 */
[----:B------:R-:W-:-:S07]  /*0b40*/  FFMA R6, R7, R8, R6 ;  /* 0x0000000807067223 */ /* 0x000fce0000000006 */
.L_x_49:
[----:B------:R-:W-:Y:S05]  /*0b50*/  BSYNC.RECONVERGENT B2 ;  /* 0x0000000000027941 */ /* 0x000fea0003800200 */
.L_x_47:
        /* <DEDUP_REMOVED lines=9> */
[----:B------:R-:W-:-:S04]  /*0bf0*/  FFMA R9, R6, 1.925963033500011079e-08, R9 ;  /* 0x32a5706006097823 */ /* 0x000fc80000000009 */
[----:B------:R-:W0:Y:S02]  /*0c00*/  MUFU.EX2 R14, R9 ;  /* 0x00000009000e7308 */ /* 0x000e240000000800 */
[----:B0-----:R-:W-:-:S07]  /*0c10*/  FMUL R14, R7, R14 ;  /* 0x0000000e070e7220 */ /* 0x001fce0000400000 */
.L_x_46:
[----:B------:R-:W-:Y:S05]  /*0c20*/  BSYNC.RECONVERGENT B1 ;  /* 0x0000000000017941 */ /* 0x000fea0003800200 */
.L_x_45:
[C---:B0-----:R-:W-:Y:S01]  /*0c30*/  IADD3 R8, P0, PT, R12.reuse, 0x1, RZ ;  /* 0x000000010c087810 */ /* 0x041fe20007f1e0ff */
[----:B------:R-:W-:Y:S01]  /*0c40*/  IMAD.IADD R6, R12, 0x1, -R3 ;  /* 0x000000010c067824 */ /* 0x000fe200078e0a03 */
[----:B------:R-:W-:Y:S01]  /*0c50*/  BSSY.RECONVERGENT B1, `(.L_x_50) ;  /* 0x0000027000017945 */ /* 0x000fe20003800200 */
[----:B------:R-:W-:Y:S01]  /*0c60*/  IMAD.MOV.U32 R18, RZ, RZ, RZ ;  /* 0x000000ffff127224 */ /* 0x000fe200078e00ff */
[----:B------:R-:W-:Y:S02]  /*0c70*/  IADD3.X R9, PT, PT, RZ, R13, RZ, P0, !PT ;  /* 0x0000000dff097210 */ /* 0x000fe400007fe4ff */
[----:B------:R-:W-:-:S04]  /*0c80*/  LEA R11, R6, R1, 0x2 ;  /* 0x00000001060b7211 */ /* 0x000fc800078e10ff */
[----:B------:R-:W0:Y:S01]  /*0c90*/  I2F.S64 R9, R8 ;  /* 0x0000000800097312 */ /* 0x000e220000301400 */
[----:B------:R1:W-:Y:S01]  /*0ca0*/  STL [R11], R14 ;  /* 0x0000000e0b007387 */ /* 0x0003e20000100800 */
[----:B0-----:R-:W-:-:S04]  /*0cb0*/  FADD R6, -R10, R9 ;  /* 0x000000090a067221 */ /* 0x001fc80000000100 */
[----:B------:R-:W-:-:S04]  /*0cc0*/  FMUL R6, R6, 0.25 ;  /* 0x3e80000006067820 */ /* 0x000fc80000400000 */
[----:B------:R-:W-:-:S05]  /*0cd0*/  FMUL R6, R6, R6 ;  /* 0x0000000606067220 */ /* 0x000fca0000400000 */
[----:B------:R-:W-:-:S13]  /*0ce0*/  FSETP.GT.AND P0, PT, R6, 1, PT ;  /* 0x3f8000000600780b */ /* 0x000fda0003f04000 */
[----:B-1----:R-:W-:Y:S05]  /*0cf0*/  @P0 BRA `(.L_x_51) ;  /* 0x0000000000700947 */ /* 0x002fea0003800000 */
        /* <DEDUP_REMOVED lines=11> */
.L_x_53:
[----:B------:R-:W-:Y:S01]  /*0db0*/  FMUL.FTZ R6, R7, R8 ;  /* 0x0000000807067220 */ /* 0x000fe20000410000 */
[----:B------:R-:W-:-:S03]  /*0dc0*/  FMUL.FTZ R8, R8, 0.5 ;  /* 0x3f00000008087820 */ /* 0x000fc60000410000 */
[----:B------:R-:W-:-:S04]  /*0dd0*/  FFMA R7, -R6, R6, R7 ;  /* 0x0000000606077223 */ /* 0x000fc80000000107 */
[----:B------:R-:W-:-:S07]  /*0de0*/  FFMA R6, R7, R8, R6 ;  /* 0x0000000807067223 */ /* 0x000fce0000000006 */
.L_x_54:
[----:B------:R-:W-:Y:S05]  /*0df0*/  BSYNC.RECONVERGENT B2 ;  /* 0x0000000000027941 */ /* 0x000fea0003800200 */
.L_x_52:
        /* <DEDUP_REMOVED lines=12> */
.L_x_51:
[----:B------:R-:W-:Y:S05]  /*0ec0*/  BSYNC.RECONVERGENT B1 ;  /* 0x0000000000017941 */ /* 0x000fea0003800200 */
.L_x_50:
[----:B------:R-:W-:Y:S01]  /*0ed0*/  IADD3 R6, P0, PT, R12, 0x2, RZ ;  /* 0x000000020c067810 */ /* 0x000fe20007f1e0ff */
[----:B------:R0:W-:Y:S01]  /*0ee0*/  STL [R11+0x4], R18 ;  /* 0x000004120b007387 */ /* 0x0001e20000100800 */
[----:B------:R-:W-:Y:S02]  /*0ef0*/  BSSY.RECONVERGENT B1, `(.L_x_55) ;  /* 0x0000025000017945 */ /* 0x000fe40003800200 */
[----:B------:R-:W-:-:S06]  /*0f00*/  IADD3.X R7, PT, PT, RZ, R13, RZ, P0, !PT ;  /* 0x0000000dff077210 */ /* 0x000fcc00007fe4ff */
[----:B------:R-:W1:Y:S02]  /*0f10*/  I2F.S64 R7, R6 ;  /* 0x0000000600077312 */ /* 0x000e640000301400 */
[----:B-1----:R-:W-:-:S04]  /*0f20*/  FADD R8, -R10, R7 ;  /* 0x000000070a087221 */ /* 0x002fc80000000100 */
[----:B------:R-:W-:-:S04]  /*0f30*/  FMUL R8, R8, 0.25 ;  /* 0x3e80000008087820 */ /* 0x000fc80000400000 */
[----:B------:R-:W-:Y:S01]  /*0f40*/  FMUL R9, R8, R8 ;  /* 0x0000000808097220 */ /* 0x000fe20000400000 */
[----:B------:R-:W-:-:S04]  /*0f50*/  IMAD.MOV.U32 R8, RZ, RZ, RZ ;  /* 0x000000ffff087224 */ /* 0x000fc800078e00ff */
[----:B------:R-:W-:-:S13]  /*0f60*/  FSETP.GT.AND P0, PT, R9, 1, PT ;  /* 0x3f8000000900780b */ /* 0x000fda0003f04000 */
[----:B0-----:R-:W-:Y:S05]  /*0f70*/  @P0 BRA `(.L_x_56) ;  /* 0x0000000000700947 */ /* 0x001fea0003800000 */
        /* <DEDUP_REMOVED lines=11> */
.L_x_58:
[----:B------:R-:W-:Y:S01]  /*1030*/  FMUL.FTZ R6, R7, R8 ;  /* 0x0000000807067220 */ /* 0x000fe20000410000 */
[----:B------:R-:W-:-:S03]  /*1040*/  FMUL.FTZ R8, R8, 0.5 ;  /* 0x3f00000008087820 */ /* 0x000fc60000410000 */
[----:B------:R-:W-:-:S04]  /*1050*/  FFMA R7, -R6, R6, R7 ;  /* 0x0000000606077223 */ /* 0x000fc80000000107 */
[----:B------:R-:W-:-:S07]  /*1060*/  FFMA R6, R7, R8, R6 ;  /* 0x0000000807067223 */ /* 0x000fce0000000006 */
.L_x_59:
[----:B------:R-:W-:Y:S05]  /*1070*/  BSYNC.RECONVERGENT B2 ;  /* 0x0000000000027941 */ /* 0x000fea0003800200 */
.L_x_57:
        /* <DEDUP_REMOVED lines=12> */
.L_x_56:
[----:B------:R-:W-:Y:S05]  /*1140*/  BSYNC.RECONVERGENT B1 ;  /* 0x0000000000017941 */ /* 0x000fea0003800200 */
.L_x_55:
[----:B------:R-:W-:Y:S01]  /*1150*/  IADD3 R6, P0, PT, R12, 0x3, RZ ;  /* 0x000000030c067810 */ /* 0x000fe20007f1e0ff */
[----:B------:R0:W-:Y:S01]  /*1160*/  STL [R11+0x8], R8 ;  /* 0x000008080b007387 */ /* 0x0001e20000100800 */
[----:B------:R-:W-:Y:S01]  /*1170*/  BSSY.RECONVERGENT B1, `(.L_x_60) ;  /* 0x0000025000017945 */ /* 0x000fe20003800200 */
[----:B------:R-:W-:Y:S01]  /*1180*/  IMAD.MOV.U32 R14, RZ, RZ, RZ ;  /* 0x000000ffff0e7224 */ /* 0x000fe200078e00ff */
[----:B------:R-:W-:-:S04]  /*1190*/  IADD3.X R7, PT, PT, RZ, R13, RZ, P0, !PT ;  /* 0x0000000dff077210 */ /* 0x000fc800007fe4ff */
[----:B------:R-:W1:Y:S02]  /*11a0*/  I2F.S64 R9, R6 ;  /* 0x0000000600097312 */ /* 0x000e640000301400 */
[----:B-1----:R-:W-:-:S04]  /*11b0*/  FADD R9, -R10, R9 ;  /* 0x000000090a097221 */ /* 0x002fc80000000100 */
[----:B------:R-:W-:-:S04]  /*11c0*/  FMUL R9, R9, 0.25 ;  /* 0x3e80000009097820 */ /* 0x000fc80000400000 */
[----:B------:R-:W-:-:S05]  /*11d0*/  FMUL R9, R9, R9 ;  /* 0x0000000909097220 */ /* 0x000fca0000400000 */
        /* <DEDUP_REMOVED lines=13> */
.L_x_63:
[----:B------:R-:W-:Y:S01]  /*12b0*/  FMUL.FTZ R8, R9, R14 ;  /* 0x0000000e09087220 */ /* 0x000fe20000410000 */
[----:B------:R-:W-:-:S03]  /*12c0*/  FMUL.FTZ R14, R14, 0.5 ;  /* 0x3f0000000e0e7820 */ /* 0x000fc60000410000 */
[----:B------:R-:W-:-:S04]  /*12d0*/  FFMA R9, -R8, R8, R9 ;  /* 0x0000000808097223 */ /* 0x000fc80000000109 */
[----:B------:R-:W-:-:S07]  /*12e0*/  FFMA R8, R9, R14, R8 ;  /* 0x0000000e09087223 */ /* 0x000fce0000000008 */
.L_x_64:
[----:B------:R-:W-:Y:S05]  /*12f0*/  BSYNC.RECONVERGENT B2 ;  /* 0x0000000000027941 */ /* 0x000fea0003800200 */
.L_x_62:
        /* <DEDUP_REMOVED lines=12> */
.L_x_61:
[----:B------:R-:W-:Y:S05]  /*13c0*/  BSYNC.RECONVERGENT B1 ;  /* 0x0000000000017941 */ /* 0x000fea0003800200 */
.L_x_60:
[----:B------:R1:W-:Y:S01]  /*13d0*/  STL [R11+0xc], R14 ;  /* 0x00000c0e0b007387 */ /* 0x0003e20000100800 */
[----:B------:R-:W-:Y:S02]  /*13e0*/  ISETP.NE.U32.AND P0, PT, R6, R4, PT ;  /* 0x000000040600720c */ /* 0x000fe40003f05070 */
[----:B------:R-:W-:Y:S02]  /*13f0*/  IADD3 R12, P1, PT, R12, 0x4, RZ ;  /* 0x000000040c0c7810 */ /* 0x000fe40007f3e0ff */
[----:B------:R-:W-:Y:S02]  /*1400*/  ISETP.NE.AND.EX P0, PT, R7, R5, PT, P0 ;  /* 0x000000050700720c */ /* 0x000fe40003f05300 */
[----:B------:R-:W-:-:S11]  /*1410*/  IADD3.X R13, PT, PT, RZ, R13, RZ, P1, !PT ;  /* 0x0000000dff0d7210 */ /* 0x000fd60000ffe4ff */
[----:B-1----:R-:W-:Y:S05]  /*1420*/  @P0 BRA `(.L_x_65) ;  /* 0xfffffff4006c0947 */ /* 0x002fea000383ffff */
.L_x_44:
[----:B------:R-:W-:Y:S05]  /*1430*/  BSYNC.RECONVERGENT B0 ;  /* 0x0000000000007941 */ /* 0x000fea0003800200 */
.L_x_43:
[-C--:B------:R-:W-:Y:S01]  /*1440*/  IADD3 R6, P1, PT, R17, -R0.reuse, RZ ;  /* 0x8000000011067210 */ /* 0x080fe20007f3e0ff */
[----:B------:R-:W-:Y:S01]  /*1450*/  BSSY.RECONVERGENT B0, `(.L_x_66) ;  /* 0x000003e000007945 */ /* 0x000fe20003800200 */
[----:B------:R-:W-:Y:S01]  /*1460*/  MOV R20, R0 ;  /* 0x0000000000147202 */ /* 0x000fe20000000f00 */
[--C-:B------:R-:W-:Y:S01]  /*1470*/  IMAD.MOV.U32 R21, RZ, RZ, R2.reuse ;  /* 0x000000ffff157224 */ /* 0x100fe200078e0002 */
[----:B------:R-:W-:Y:S01]  /*1480*/  IADD3 R7, P2, PT, R6, 0x1, RZ ;  /* 0x0000000106077810 */ /* 0x000fe20007f5e0ff */
[----:B------:R-:W-:-:S03]  /*1490*/  IMAD.X R13, R19, 0x1, ~R2, P1 ;  /* 0x00000001130d7824 */ /* 0x000fc600008e0e02 */
[----:B------:R-:W-:Y:S02]  /*14a0*/  LOP3.LUT R12, R7, 0x3, RZ, 0xc0, !PT ;  /* 0x00000003070c7812 */ /* 0x000fe400078ec0ff */
[----:B------:R-:W-:Y:S02]  /*14b0*/  IADD3.X R14, PT, PT, RZ, R13, RZ, P2, !PT ;  /* 0x0000000dff0e7210 */ /* 0x000fe400017fe4ff */
[----:B------:R-:W-:-:S04]  /*14c0*/  ISETP.NE.U32.AND P0, PT, R12, RZ, PT ;  /* 0x000000ff0c00720c */ /* 0x000fc80003f05070 */
[----:B------:R-:W-:-:S13]  /*14d0*/  ISETP.NE.AND.EX P0, PT, RZ, RZ, PT, P0 ;  /* 0x000000ffff00720c */ /* 0x000fda0003f05300 */
[----:B------:R-:W-:Y:S05]  /*14e0*/  @!P0 BRA `(.L_x_67) ;  /* 0x0000000000d08947 */ /* 0x000fea0003800000 */
[----:B------:R-:W-:Y:S01]  /*14f0*/  CS2R R10, SRZ ;  /* 0x00000000000a7805 */ /* 0x000fe2000001ff00 */
[----:B------:R-:W-:Y:S01]  /*1500*/  IMAD.MOV.U32 R20, RZ, RZ, R0 ;  /* 0x000000ffff147224 */ /* 0x000fe200078e0000 */
[----:B------:R-:W-:-:S07]  /*1510*/  MOV R21, R2 ;  /* 0x0000000200157202 */ /* 0x000fce0000000f00 */
.L_x_73:
[----:B01----:R-:W-:Y:S01]  /*1520*/  MOV R9, R21 ;  /* 0x0000001500097202 */ /* 0x003fe20000000f00 */
[----:B------:R-:W-:Y:S01]  /*1530*/  IMAD.MOV.U32 R8, RZ, RZ, R20 ;  /* 0x000000ffff087224 */ /* 0x000fe200078e0014 */
[----:B------:R-:W-:Y:S01]  /*1540*/  IADD3 R11, P0, PT, R11, 0x1, RZ ;  /* 0x000000010b0b7810 */ /* 0x000fe20007f1e0ff */
[----:B------:R-:W-:Y:S03]  /*1550*/  BSSY.RECONVERGENT B1, `(.L_x_68) ;  /* 0x0000027000017945 */ /* 0x000fe60003800200 */
[----:B------:R-:W0:Y:S01]  /*1560*/  I2F.S64 R9, R8 ;  /* 0x0000000800097312 */ /* 0x000e220000301400 */
[----:B------:R-:W-:Y:S01]  /*1570*/  IMAD.X R10, RZ, RZ, R10, P0 ;  /* 0x000000ffff0a7224 */ /* 0x000fe200000e060a */
[----:B------:R-:W-:-:S04]  /*1580*/  ISETP.NE.U32.AND P0, PT, R11, R12, PT ;  /* 0x0000000c0b00720c */ /* 0x000fc80003f05070 */
[----:B------:R-:W-:Y:S01]  /*1590*/  ISETP.NE.AND.EX P0, PT, R10, RZ, PT, P0 ;  /* 0x000000ff0a00720c */ /* 0x000fe20003f05300 */
[----:B0-----:R-:W-:-:S04]  /*15a0*/  FADD R18, -R16, R9 ;  /* 0x0000000910127221 */ /* 0x001fc80000000100 */
[----:B------:R-:W-:-:S04]  /*15b0*/  FMUL R18, R18, 0.25 ;  /* 0x3e80000012127820 */ /* 0x000fc80000400000 */
[----:B------:R-:W-:Y:S01]  /*15c0*/  FMUL R22, R18, R18 ;  /* 0x0000001212167220 */ /* 0x000fe20000400000 */
[----:B------:R-:W-:-:S04]  /*15d0*/  HFMA2 R18, -RZ, RZ, 0, 0 ;  /* 0x00000000ff127431 */ /* 0x000fc800000001ff */
[----:B------:R-:W-:-:S13]  /*15e0*/  FSETP.GT.AND P1, PT, R22, 1, PT ;  /* 0x3f8000001600780b */ /* 0x000fda0003f24000 */
[----:B------:R-:W-:Y:S05]  /*15f0*/  @P1 BRA `(.L_x_69) ;  /* 0x0000000000701947 */ /* 0x000fea0003800000 */
[----:B------:R-:W-:Y:S01]  /*1600*/  FADD R9, -R22, 1 ;  /* 0x3f80000016097421 */ /* 0x000fe20000000100 */
[----:B------:R-:W-:Y:S03]  /*1610*/  BSSY.RECONVERGENT B2, `(.L_x_70) ;  /* 0x000000e000027945 */ /* 0x000fe60003800200 */
[----:B------:R-:W-:Y:S01]  /*1620*/  VIADD R8, R9, 0xf3000000 ;  /* 0xf300000009087836 */ /* 0x000fe20000000000 */
[----:B------:R0:W1:Y:S04]  /*1630*/  MUFU.RSQ R18, R9 ;  /* 0x0000000900127308 */ /* 0x0000680000001400 */
[----:B------:R-:W-:-:S13]  /*1640*/  ISETP.GT.U32.AND P1, PT, R8, 0x727fffff, PT ;  /* 0x727fffff0800780c */ /* 0x000fda0003f24070 */
[----:B01----:R-:W-:Y:S05]  /*1650*/  @!P1 BRA `(.L_x_71) ;  /* 0x0000000000149947 */ /* 0x003fea0003800000 */
[----:B------:R-:W-:Y:S02]  /*1660*/  MOV R8, R9 ;  /* 0x0000000900087202 */ /* 0x000fe40000000f00 */
[----:B------:R-:W-:-:S07]  /*1670*/  MOV R18, 0x1690 ;  /* 0x0000169000127802 */ /* 0x000fce0000000f00 */
[----:B------:R-:W-:Y:S05]  /*1680*/  CALL.REL.NOINC `($__internal_3_$__cuda_sm20_sqrt_rn_f32_slowpath) ;  /* 0x0000001c00a07944 */ /* 0x000fea0003c00000 */
[----:B------:R-:W-:Y:S01]  /*1690*/  IMAD.MOV.U32 R8, RZ, RZ, R23 ;  /* 0x000000ffff087224 */ /* 0x000fe200078e0017 */
[----:B------:R-:W-:Y:S06]  /*16a0*/  BRA `(.L_x_72) ;  /* 0x0000000000107947 */ /* 0x000fec0003800000 */
.L_x_71:
[----:B------:R-:W-:Y:S01]  /*16b0*/  FMUL.FTZ R8, R9, R18 ;  /* 0x0000001209087220 */ /* 0x000fe20000410000 */
[----:B------:R-:W-:-:S03]  /*16c0*/  FMUL.FTZ R18, R18, 0.5 ;  /* 0x3f00000012127820 */ /* 0x000fc60000410000 */
[----:B------:R-:W-:-:S04]  /*16d0*/  FFMA R9, -R8, R8, R9 ;  /* 0x0000000808097223 */ /* 0x000fc80000000109 */
[----:B------:R-:W-:-:S07]  /*16e0*/  FFMA R8, R9, R18, R8 ;  /* 0x0000001209087223 */ /* 0x000fce0000000008 */
.L_x_72:
[----:B------:R-:W-:Y:S05]  /*16f0*/  BSYNC.RECONVERGENT B2 ;  /* 0x0000000000027941 */ /* 0x000fea0003800200 */
.L_x_70:
[----:B------:R-:W-:Y:S02]  /*1700*/  HFMA2 R9, -RZ, RZ, 0.96630859375, -0.0022525787353515625 ;  /* 0x3bbb989dff097431 */ /* 0x000fe400000001ff */
[----:B------:R-:W-:Y:S01]  /*1710*/  FADD R8, R8, -1 ;  /* 0xbf80000008087421 */ /* 0x000fe20000000000 */
[----:B------:R-:W-:-:S03]  /*1720*/  IMAD.MOV.U32 R18, RZ, RZ, 0x437c0000 ;  /* 0x437c0000ff127424 */ /* 0x000fc600078e00ff */
[----:B------:R-:W-:-:S04]  /*1730*/  FMUL R8, R8, 15.370432853698730469 ;  /* 0x4175ed4b08087820 */ /* 0x000fc80000400000 */
[----:B------:R-:W-:-:S04]  /*1740*/  FFMA.SAT R9, R8, R9, 0.5 ;  /* 0x3f00000008097423 */ /* 0x000fc80000002009 */
[----:B------:R-:W-:-:S04]  /*1750*/  FFMA.RM R9, R9, R18, 12582913 ;  /* 0x4b40000109097423 */ /* 0x000fc80000004012 */
[C---:B------:R-:W-:Y:S01]  /*1760*/  FADD R23, R9.reuse, -12583039 ;  /* 0xcb40007f09177421 */ /* 0x040fe20000000000 */
[----:B------:R-:W-:-:S03]  /*1770*/  SHF.L.U32 R9, R9, 0x17, RZ ;  /* 0x0000001709097819 */ /* 0x000fc600000006ff */
[----:B------:R-:W-:-:S04]  /*1780*/  FFMA R23, R8, 1.4426950216293334961, -R23 ;  /* 0x3fb8aa3b08177823 */ /* 0x000fc80000000817 */
[----:B------:R-:W-:-:S04]  /*1790*/  FFMA R23, R8, 1.925963033500011079e-08, R23 ;  /* 0x32a5706008177823 */ /* 0x000fc80000000017 */
[----:B------:R-:W0:Y:S02]  /*17a0*/  MUFU.EX2 R18, R23 ;  /* 0x0000001700127308 */ /* 0x000e240000000800 */
[----:B0-----:R-:W-:-:S07]  /*17b0*/  FMUL R18, R9, R18 ;  /* 0x0000001209127220 */ /* 0x001fce0000400000 */
.L_x_69:
[----:B------:R-:W-:Y:S05]  /*17c0*/  BSYNC.RECONVERGENT B1 ;  /* 0x0000000000017941 */ /* 0x000fea0003800200 */
.L_x_68:
[C---:B------:R-:W-:Y:S01]  /*17d0*/  IMAD.IADD R8, R20.reuse, 0x1, -R0 ;  /* 0x0000000114087824 */ /* 0x040fe200078e0a00 */
[----:B------:R-:W-:-:S04]  /*17e0*/  IADD3 R20, P1, PT, R20, 0x1, RZ ;  /* 0x0000000114147810 */ /* 0x000fc80007f3e0ff */
[----:B------:R-:W-:Y:S01]  /*17f0*/  LEA R9, R8, R1, 0x2 ;  /* 0x0000000108097211 */ /* 0x000fe200078e10ff */
[----:B------:R-:W-:-:S04]  /*1800*/  IMAD.X R21, RZ, RZ, R21, P1 ;  /* 0x000000ffff157224 */ /* 0x000fc800008e0615 */
[----:B------:R1:W-:Y:S01]  /*1810*/  STL [R9+0x40], R18 ;  /* 0x0000401209007387 */ /* 0x0003e20000100800 */
[----:B------:R-:W-:Y:S05]  /*1820*/  @P0 BRA `(.L_x_73) ;  /* 0xfffffffc003c0947 */ /* 0x000fea000383ffff */
.L_x_67:
[----:B------:R-:W-:Y:S05]  /*1830*/  BSYNC.RECONVERGENT B0 ;  /* 0x0000000000007941 */ /* 0x000fea0003800200 */
.L_x_66:
[----:B------:R-:W-:Y:S01]  /*1840*/  ISETP.GE.U32.AND P0, PT, R6, 0x3, PT ;  /* 0x000000030600780c */ /* 0x000fe20003f06070 */
[----:B------:R-:W-:Y:S03]  /*1850*/  BSSY.RECONVERGENT B0, `(.L_x_74) ;  /* 0x00000a8000007945 */ /* 0x000fe60003800200 */
[----:B------:R-:W-:-:S13]  /*1860*/  ISETP.GE.U32.AND.EX P0, PT, R13, RZ, PT, P0 ;  /* 0x000000ff0d00720c */ /* 0x000fda0003f06100 */
[----:B------:R-:W-:Y:S05]  /*1870*/  @!P0 BRA `(.L_x_75) ;  /* 0x0000000800948947 */ /* 0x000fea0003800000 */
.L_x_96:
[----:B01----:R-:W0:Y:S01]  /*1880*/  I2F.S64 R9, R20 ;  /* 0x0000001400097312 */ /* 0x003e220000301400 */
[----:B------:R-:W-:Y:S01]  /*1890*/  BSSY.RECONVERGENT B1, `(.L_x_76) ;  /* 0x0000023000017945 */ /* 0x000fe20003800200 */
[----:B------:R-:W-:Y:S01]  /*18a0*/  MOV R18, RZ ;  /* 0x000000ff00127202 */ /* 0x000fe20000000f00 */
[----:B0-----:R-:W-:-:S04]  /*18b0*/  FADD R9, -R16, R9 ;  /* 0x0000000910097221 */ /* 0x001fc80000000100 */
[----:B------:R-:W-:-:S04]  /*18c0*/  FMUL R9, R9, 0.25 ;  /* 0x3e80000009097820 */ /* 0x000fc80000400000 */
[----:B------:R-:W-:-:S05]  /*18d0*/  FMUL R9, R9, R9 ;  /* 0x0000000909097220 */ /* 0x000fca0000400000 */
        /* <DEDUP_REMOVED lines=13> */
.L_x_79:
[----:B------:R-:W-:Y:S01]  /*19b0*/  FMUL.FTZ R8, R9, R10 ;  /* 0x0000000a09087220 */ /* 0x000fe20000410000 */
[----:B------:R-:W-:-:S03]  /*19c0*/  FMUL.FTZ R10, R10, 0.5 ;  /* 0x3f0000000a0a7820 */ /* 0x000fc60000410000 */
[----:B------:R-:W-:-:S04]  /*19d0*/  FFMA R9, -R8, R8, R9 ;  /* 0x0000000808097223 */ /* 0x000fc80000000109 */
[----:B------:R-:W-:-:S07]  /*19e0*/  FFMA R8, R9, R10, R8 ;  /* 0x0000000a09087223 */ /* 0x000fce0000000008 */
.L_x_80:
[----:B------:R-:W-:Y:S05]  /*19f0*/  BSYNC.RECONVERGENT B2 ;  /* 0x0000000000027941 */ /* 0x000fea0003800200 */
.L_x_78:
        /* <DEDUP_REMOVED lines=12> */
.L_x_77:
[----:B------:R-:W-:Y:S05]  /*1ac0*/  BSYNC.RECONVERGENT B1 ;  /* 0x0000000000017941 */ /* 0x000fea0003800200 */
.L_x_76:
[C---:B------:R-:W-:Y:S01]  /*1ad0*/  IADD3 R10, P0, PT, R20.reuse, 0x1, RZ ;  /* 0x00000001140a7810 */ /* 0x040fe20007f1e0ff */
[----:B------:R-:W-:Y:S01]  /*1ae0*/  BSSY.RECONVERGENT B1, `(.L_x_81) ;  /* 0x0000028000017945 */ /* 0x000fe20003800200 */
[----:B------:R-:W-:Y:S02]  /*1af0*/  IADD3 R8, PT, PT, R20, -R0, RZ ;  /* 0x8000000014087210 */ /* 0x000fe40007ffe0ff */
[----:B------:R-:W-:Y:S01]  /*1b00*/  MOV R22, RZ ;  /* 0x000000ff00167202 */ /* 0x000fe20000000f00 */
[----:B------:R-:W-:Y:S02]  /*1b10*/  IMAD.X R11, RZ, RZ, R21, P0 ;  /* 0x000000ffff0b7224 */ /* 0x000fe400000e0615 */
[----:B------:R-:W-:-:S04]  /*1b20*/  IMAD.U32 R27, R8, 0x4, R1 ;  /* 0x00000004081b7824 */ /* 0x000fc800078e0001 */
[----:B------:R-:W0:Y:S01]  /*1b30*/  I2F.S64 R11, R10 ;  /* 0x0000000a000b7312 */ /* 0x000e220000301400 */
[----:B------:R1:W-:Y:S01]  /*1b40*/  STL [R27+0x40], R18 ;  /* 0x000040121b007387 */ /* 0x0003e20000100800 */
[----:B0-----:R-:W-:-:S04]  /*1b50*/  FADD R8, -R16, R11 ;  /* 0x0000000b10087221 */ /* 0x001fc80000000100 */
[----:B------:R-:W-:-:S04]  /*1b60*/  FMUL R8, R8, 0.25 ;  /* 0x3e80000008087820 */ /* 0x000fc80000400000 */
[----:B------:R-:W-:-:S05]  /*1b70*/  FMUL R8, R8, R8 ;  /* 0x0000000808087220 */ /* 0x000fca0000400000 */
[----:B------:R-:W-:-:S13]  /*1b80*/  FSETP.GT.AND P0, PT, R8, 1, PT ;  /* 0x3f8000000800780b */ /* 0x000fda0003f04000 */
[----:B-1----:R-:W-:Y:S05]  /*1b90*/  @P0 BRA `(.L_x_82) ;  /* 0x0000000000700947 */ /* 0x002fea0003800000 */
        /* <DEDUP_REMOVED lines=11> */
.L_x_84:
[----:B------:R-:W-:Y:S01]  /*1c50*/  FMUL.FTZ R8, R9, R10 ;  /* 0x0000000a09087220 */ /* 0x000fe20000410000 */
[----:B------:R-:W-:-:S03]  /*1c60*/  FMUL.FTZ R10, R10, 0.5 ;  /* 0x3f0000000a0a7820 */ /* 0x000fc60000410000 */
[----:B------:R-:W-:-:S04]  /*1c70*/  FFMA R9, -R8, R8, R9 ;  /* 0x0000000808097223 */ /* 0x000fc80000000109 */
[----:B------:R-:W-:-:S07]  /*1c80*/  FFMA R8, R9, R10, R8 ;  /* 0x0000000a09087223 */ /* 0x000fce0000000008 */
.L_x_85:
[----:B------:R-:W-:Y:S05]  /*1c90*/  BSYNC.RECONVERGENT B2 ;  /* 0x0000000000027941 */ /* 0x000fea0003800200 */
.L_x_83:
        /* <DEDUP_REMOVED lines=12> */
.L_x_82:
[----:B------:R-:W-:Y:S05]  /*1d60*/  BSYNC.RECONVERGENT B1 ;  /* 0x0000000000017941 */ /* 0x000fea0003800200 */
.L_x_81:
[----:B------:R-:W-:Y:S01]  /*1d70*/  IADD3 R8, P0, PT, R20, 0x2, RZ ;  /* 0x0000000214087810 */ /* 0x000fe20007f1e0ff */
[----:B------:R0:W-:Y:S01]  /*1d80*/  STL [R27+0x44], R22 ;  /* 0x000044161b007387 */ /* 0x0001e20000100800 */
[----:B------:R-:W-:Y:S01]  /*1d90*/  BSSY.RECONVERGENT B1, `(.L_x_86) ;  /* 0x0000025000017945 */ /* 0x000fe20003800200 */
[----:B------:R-:W-:Y:S02]  /*1da0*/  MOV R18, RZ ;  /* 0x000000ff00127202 */ /* 0x000fe40000000f00 */
[----:B------:R-:W-:-:S06]  /*1db0*/  IMAD.X R9, RZ, RZ, R21, P0 ;  /* 0x000000ffff097224 */ /* 0x000fcc00000e0615 */
        /* <DEDUP_REMOVED lines=17> */
.L_x_89:
[----:B------:R-:W-:Y:S01]  /*1ed0*/  FMUL.FTZ R8, R9, R10 ;  /* 0x0000000a09087220 */ /* 0x000fe20000410000 */
[----:B------:R-:W-:-:S03]  /*1ee0*/  FMUL.FTZ R10, R10, 0.5 ;  /* 0x3f0000000a0a7820 */ /* 0x000fc60000410000 */
[----:B------:R-:W-:-:S04]  /*1ef0*/  FFMA R9, -R8, R8, R9 ;  /* 0x0000000808097223 */ /* 0x000fc80000000109 */
[----:B------:R-:W-:-:S07]  /*1f00*/  FFMA R8, R9, R10, R8 ;  /* 0x0000000a09087223 */ /* 0x000fce0000000008 */
.L_x_90:
[----:B------:R-:W-:Y:S05]  /*1f10*/  BSYNC.RECONVERGENT B2 ;  /* 0x0000000000027941 */ /* 0x000fea0003800200 */
.L_x_88:
        /* <DEDUP_REMOVED lines=12> */
.L_x_87:
[----:B------:R-:W-:Y:S05]  /*1fe0*/  BSYNC.RECONVERGENT B1 ;  /* 0x0000000000017941 */ /* 0x000fea0003800200 */
.L_x_86:
[----:B------:R-:W-:Y:S01]  /*1ff0*/  IADD3 R10, P0, PT, R20, 0x3, RZ ;  /* 0x00000003140a7810 */ /* 0x000fe20007f1e0ff */
[----:B------:R0:W-:Y:S01]  /*2000*/  STL [R27+0x48], R18 ;  /* 0x000048121b007387 */ /* 0x0001e20000100800 */
[----:B------:R-:W-:Y:S01]  /*2010*/  BSSY.RECONVERGENT B1, `(.L_x_91) ;  /* 0x0000025000017945 */ /* 0x000fe20003800200 */
[----:B------:R-:W-:Y:S02]  /*2020*/  MOV R8, RZ ;  /* 0x000000ff00087202 */ /* 0x000fe40000000f00 */
[----:B------:R-:W-:-:S04]  /*2030*/  IMAD.X R11, RZ, RZ, R21, P0 ;  /* 0x000000ffff0b7224 */ /* 0x000fc800000e0615 */
        /* <DEDUP_REMOVED lines=17> */
.L_x_94:
[----:B------:R-:W-:Y:S01]  /*2150*/  FMUL.FTZ R8, R9, R18 ;  /* 0x0000001209087220 */ /* 0x000fe20000410000 */
[----:B------:R-:W-:-:S03]  /*2160*/  FMUL.FTZ R18, R18, 0.5 ;  /* 0x3f00000012127820 */ /* 0x000fc60000410000 */
[----:B------:R-:W-:-:S04]  /*2170*/  FFMA R9, -R8, R8, R9 ;  /* 0x0000000808097223 */ /* 0x000fc80000000109 */
[----:B------:R-:W-:-:S07]  /*2180*/  FFMA R8, R9, R18, R8 ;  /* 0x0000001209087223 */ /* 0x000fce0000000008 */
.L_x_95:
[----:B------:R-:W-:Y:S05]  /*2190*/  BSYNC.RECONVERGENT B2 ;  /* 0x0000000000027941 */ /* 0x000fea0003800200 */
.L_x_93:
[----:B------:R-:W-:Y:S02]  /*21a0*/  HFMA2 R9, -RZ, RZ, 0.96630859375, -0.0022525787353515625 ;  /* 0x3bbb989dff097431 */ /* 0x000fe400000001ff */
[----:B------:R-:W-:Y:S01]  /*21b0*/  FADD R8, R8, -1 ;  /* 0xbf80000008087421 */ /* 0x000fe20000000000 */
[----:B------:R-:W-:-:S03]  /*21c0*/  IMAD.MOV.U32 R18, RZ, RZ, 0x437c0000 ;  /* 0x437c0000ff127424 */ /* 0x000fc600078e00ff */
[----:B------:R-:W-:-:S04]  /*21d0*/  FMUL R8, R8, 15.370432853698730469 ;  /* 0x4175ed4b08087820 */ /* 0x000fc80000400000 */
[----:B------:R-:W-:-:S04]  /*21e0*/  FFMA.SAT R9, R8, R9, 0.5 ;  /* 0x3f00000008097423 */ /* 0x000fc80000002009 */
[----:B------:R-:W-:-:S04]  /*21f0*/  FFMA.RM R9, R9, R18, 12582913 ;  /* 0x4b40000109097423 */ /* 0x000fc80000004012 */
[----:B------:R-:W-:-:S04]  /*2200*/  FADD R23, R9, -12583039 ;  /* 0xcb40007f09177421 */ /* 0x000fc80000000000 */
[----:B------:R-:W-:-:S04]  /*2210*/  FFMA R23, R8, 1.4426950216293334961, -R23 ;  /* 0x3fb8aa3b08177823 */ /* 0x000fc80000000817 */
[----:B------:R-:W-:Y:S01]  /*2220*/  FFMA R23, R8, 1.925963033500011079e-08, R23 ;  /* 0x32a5706008177823 */ /* 0x000fe20000000017 */
[----:B------:R-:W-:-:S05]  /*2230*/  SHF.L.U32 R8, R9, 0x17, RZ ;  /* 0x0000001709087819 */ /* 0x000fca00000006ff */
[----:B------:R-:W0:Y:S02]  /*2240*/  MUFU.EX2 R23, R23 ;  /* 0x0000001700177308 */ /* 0x000e240000000800 */
[----:B0-----:R-:W-:-:S07]  /*2250*/  FMUL R8, R8, R23 ;  /* 0x0000001708087220 */ /* 0x001fce0000400000 */
.L_x_92:
[----:B------:R-:W-:Y:S05]  /*2260*/  BSYNC.RECONVERGENT B1 ;  /* 0x0000000000017941 */ /* 0x000fea0003800200 */
.L_x_91:
[----:B------:R2:W-:Y:S01]  /*2270*/  STL [R27+0x4c], R8 ;  /* 0x00004c081b007387 */ /* 0x0005e20000100800 */
[----:B------:R-:W-:Y:S02]  /*2280*/  ISETP.NE.U32.AND P0, PT, R10, R17, PT ;  /* 0x000000110a00720c */ /* 0x000fe40003f05070 */
[----:B------:R-:W-:Y:S02]  /*2290*/  IADD3 R20, P1, PT, R20, 0x4, RZ ;  /* 0x0000000414147810 */ /* 0x000fe40007f3e0ff */
[----:B------:R-:W-:-:S03]  /*22a0*/  ISETP.NE.AND.EX P0, PT, R11, R19, PT, P0 ;  /* 0x000000130b00720c */ /* 0x000fc60003f05300 */
[----:B------:R-:W-:-:S10]  /*22b0*/  IMAD.X R21, RZ, RZ, R21, P1 ;  /* 0x000000ffff157224 */ /* 0x000fd400008e0615 */
[----:B--2---:R-:W-:Y:S05]  /*22c0*/  @P0 BRA `(.L_x_96) ;  /* 0xfffffff4006c0947 */ /* 0x004fea000383ffff */
.L_x_75:
[----:B------:R-:W-:Y:S05]  /*22d0*/  BSYNC.RECONVERGENT B0 ;  /* 0x0000000000007941 */ /* 0x000fea0003800200 */
.L_x_74:
[----:B------:R-:W1:Y:S01]  /*22e0*/  LDCU.64 UR8, c[0x0][0x398] ;  /* 0x00007300ff0877ac */ /* 0x000e620008000a00 */
[----:B------:R-:W-:Y:S01]  /*22f0*/  SHF.L.U32 R16, R15, 0x2, RZ ;  /* 0x000000020f107819 */ /* 0x000fe200000006ff */
[----:B------:R-:W-:Y:S01]  /*2300*/  IMAD.MOV.U32 R26, RZ, RZ, R3 ;  /* 0x000000ffff1a7224 */ /* 0x000fe200078e0003 */
[----:B------:R-:W-:Y:S01]  /*2310*/  SHF.R.U32.HI R15, RZ, 0x1e, R15 ;  /* 0x0000001eff0f7819 */ /* 0x000fe2000001160f */
[----:B------:R-:W2:Y:S01]  /*2320*/  LDCU.64 UR12, c[0x0][0x3a0] ;  /* 0x00007400ff0c77ac */ /* 0x000ea20008000a00 */
[----:B------:R-:W-:Y:S02]  /*2330*/  PLOP3.LUT P2, PT, PT, PT, PT, 0x8, 0x80 ;  /* 0x000000000080781c */ /* 0x000fe40003f4e170 */
[----:B------:R-:W-:Y:S02]  /*2340*/  LOP3.LUT R25, R7, 0xfffffff8, RZ, 0xc0, !PT ;  /* 0xfffffff807197812 */ /* 0x000fe400078ec0ff */
[C---:B-1----:R-:W-:Y:S02]  /*2350*/  IADD3 R18, P0, PT, R16.reuse, UR8, RZ ;  /* 0x0000000810127c10 */ /* 0x042fe4000ff1e0ff */
[----:B--2---:R-:W-:-:S02]  /*2360*/  IADD3 R16, P1, PT, R16, UR12, RZ ;  /* 0x0000000c10107c10 */ /* 0x004fc4000ff3e0ff */
[C---:B------:R-:W-:Y:S02]  /*2370*/  IADD3.X R19, PT, PT, R15.reuse, UR9, RZ, P0, !PT ;  /* 0x000000090f137c10 */ /* 0x040fe400087fe4ff */
[----:B------:R-:W-:Y:S02]  /*2380*/  IADD3.X R17, PT, PT, R15, UR13, RZ, P1, !PT ;  /* 0x0000000d0f117c10 */ /* 0x000fe40008ffe4ff */
[----:B------:R-:W-:-:S07]  /*2390*/  LOP3.LUT R15, R7, 0x7, RZ, 0xc0, !PT ;  /* 0x00000007070f7812 */ /* 0x000fce00078ec0ff */
.L_x_106:
[----:B------:R-:W-:Y:S01]  /*23a0*/  ISETP.GE.U32.AND P1, PT, R6, 0x7, PT ;  /* 0x000000070600780c */ /* 0x000fe20003f26070 */
[----:B------:R-:W-:Y:S01]  /*23b0*/  BSSY.RECONVERGENT B0, `(.L_x_97) ;  /* 0x0000077000007945 */ /* 0x000fe20003800200 */
[----:B------:R-:W-:Y:S01]  /*23c0*/  ISETP.NE.U32.AND P0, PT, R15, RZ, PT ;  /* 0x000000ff0f00720c */ /* 0x000fe20003f05070 */
[----:B------:R-:W-:Y:S01]  /*23d0*/  IMAD.MOV.U32 R27, RZ, RZ, R2 ;  /* 0x000000ffff1b7224 */ /* 0x000fe200078e0002 */
[----:B------:R-:W-:Y:S02]  /*23e0*/  ISETP.GE.U32.AND.EX P1, PT, R13, RZ, PT, P1 ;  /* 0x000000ff0d00720c */ /* 0x000fe40003f26110 */
[----:B------:R-:W-:Y:S02]  /*23f0*/  ISETP.NE.AND.EX P0, PT, RZ, RZ, PT, P0 ;  /* 0x000000ffff00720c */ /* 0x000fe40003f05300 */
[----:B------:R-:W-:-:S09]  /*2400*/  MOV R29, R0 ;  /* 0x00000000001d7202 */ /* 0x000fd20000000f00 */
[----:B012---:R-:W-:Y:S05]  /*2410*/  @!P1 BRA `(.L_x_98) ;  /* 0x0000000400c09947 */ /* 0x007fea0003800000 */
[----:B0-----:R-:W-:Y:S01]  /*2420*/  IADD3 R8, PT, PT, R26, -R3, RZ ;  /* 0x800000031a087210 */ /* 0x001fe20007ffe0ff */
[----:B------:R-:W0:Y:S04]  /*2430*/  LDCU.64 UR14, c[0x0][0x3b0] ;  /* 0x00007600ff0e77ac */ /* 0x000e280008000a00 */
[----:B------:R-:W-:Y:S01]  /*2440*/  IMAD.U32 R28, R8, 0x4, R1 ;  /* 0x00000004081c7824 */ /* 0x000fe200078e0001 */
[----:B------:R-:W1:Y:S01]  /*2450*/  LDCU.64 UR8, c[0x0][0x388] ;  /* 0x00007100ff0877ac */ /* 0x000e620008000a00 */
[----:B------:R-:W-:Y:S01]  /*2460*/  IADD3 R11, P1, PT, R26, UR6, RZ ;  /* 0x000000061a0b7c10 */ /* 0x000fe2000ff3e0ff */
[----:B------:R-:W2:Y:S03]  /*2470*/  LDCU.64 UR12, c[0x0][0x390] ;  /* 0x00007200ff0c77ac */ /* 0x000ea60008000a00 */
[----:B------:R-:W5:Y:S01]  /*2480*/  LDL R28, [R28] ;  /* 0x000000001c1c7983 */ /* 0x000f620000100800 */
[----:B------:R-:W-:Y:S01]  /*2490*/  IADD3 R8, P3, PT, R0, UR6, RZ ;  /* 0x0000000600087c10 */ /* 0x000fe2000ff7e0ff */
[----:B------:R-:W-:Y:S01]  /*24a0*/  IMAD.MOV.U32 R31, RZ, RZ, R25 ;  /* 0x000000ffff1f7224 */ /* 0x000fe200078e0019 */
[----:B------:R-:W-:Y:S01]  /*24b0*/  IADD3.X R10, PT, PT, R24, UR5, RZ, P1, !PT ;  /* 0x00000005180a7c10 */ /* 0x000fe20008ffe4ff */
[----:B------:R-:W-:Y:S01]  /*24c0*/  IMAD.MOV.U32 R29, RZ, RZ, R0 ;  /* 0x000000ffff1d7224 */ /* 0x000fe200078e0000 */
[----:B------:R-:W-:-:S02]  /*24d0*/  IADD3.X R9, PT, PT, R2, UR5, RZ, P3, !PT ;  /* 0x0000000502097c10 */ /* 0x000fc40009ffe4ff */
[----:B------:R-:W-:Y:S01]  /*24e0*/  IADD3 R30, PT, PT, R1, 0x50, RZ ;  /* 0x00000050011e7810 */ /* 0x000fe20007ffe0ff */
[----:B0-----:R-:W-:Y:S01]  /*24f0*/  IMAD R10, R10, UR14, RZ ;  /* 0x0000000e0a0a7c24 */ /* 0x001fe2000f8e02ff */
[----:B------:R-:W-:Y:S01]  /*2500*/  MOV R32, R14 ;  /* 0x0000000e00207202 */ /* 0x000fe20000000f00 */
[----:B------:R-:W-:Y:S01]  /*2510*/  IMAD.WIDE.U32 R8, R11, UR14, R8 ;  /* 0x0000000e0b087c25 */ /* 0x000fe2000f8e0008 */
[----:B------:R-:W-:-:S03]  /*2520*/  MOV R27, R2 ;  /* 0x00000002001b7202 */ /* 0x000fc60000000f00 */
[----:B------:R-:W-:Y:S01]  /*2530*/  IMAD R11, R11, UR15, R10 ;  /* 0x0000000f0b0b7c24 */ /* 0x000fe2000f8e020a */
[----:B------:R-:W-:-:S03]  /*2540*/  SHF.L.U32 R33, R8, 0x2, RZ ;  /* 0x0000000208217819 */ /* 0x000fc600000006ff */
[----:B------:R-:W-:Y:S01]  /*2550*/  IMAD.IADD R9, R9, 0x1, R11 ;  /* 0x0000000109097824 */ /* 0x000fe200078e020b */
[C---:B-1----:R-:W-:Y:S02]  /*2560*/  IADD3 R34, P1, PT, R33.reuse, UR8, RZ ;  /* 0x0000000821227c10 */ /* 0x042fe4000ff3e0ff */
[----:B--2---:R-:W-:Y:S02]  /*2570*/  IADD3 R33, P4, PT, R33, UR12, RZ ;  /* 0x0000000c21217c10 */ /* 0x004fe4000ff9e0ff */
[----:B------:R-:W-:Y:S02]  /*2580*/  SHF.L.U64.HI R8, R8, 0x2, R9 ;  /* 0x0000000208087819 */ /* 0x000fe40000010209 */
[----:B------:R-:W-:Y:S02]  /*2590*/  IADD3 R34, P3, PT, R34, 0x10, RZ ;  /* 0x0000001022227810 */ /* 0x000fe40007f7e0ff */
[----:B------:R-:W-:Y:S02]  /*25a0*/  IADD3 R33, P5, PT, R33, 0x10, RZ ;  /* 0x0000001021217810 */ /* 0x000fe40007fbe0ff */
[----:B------:R-:W-:-:S02]  /*25b0*/  IADD3.X R21, PT, PT, RZ, UR9, R8, P3, P1 ;  /* 0x00000009ff157c10 */ /* 0x000fc40009fe2408 */
[----:B------:R-:W-:-:S09]  /*25c0*/  IADD3.X R36, PT, PT, RZ, UR13, R8, P5, P4 ;  /* 0x0000000dff247c10 */ /* 0x000fd2000afe8408 */
.L_x_99:
[----:B-1----:R-:W2:Y:S04]  /*25d0*/  LDL.128 R8, [R30+-0x10] ;  /* 0xfffff0001e087983 */ /* 0x002ea80000100c00 */
[----:B------:R-:W3:Y:S01]  /*25e0*/  LDG.E R23, desc[UR10][R18.64] ;  /* 0x0000000a12177981 */ /* 0x000ee2000c1e1900 */
[----:B------:R-:W-:-:S05]  /*25f0*/  IMAD.IADD R20, R26, 0x1, R29 ;  /* 0x000000011a147824 */ /* 0x000fca00078e021d */
[----:B------:R-:W-:-:S04]  /*2600*/  LOP3.LUT R20, R20, 0x1, RZ, 0xc0, !PT ;  /* 0x0000000114147812 */ /* 0x000fc800078ec0ff */
[----:B------:R-:W-:Y:S02]  /*2610*/  ISETP.NE.U32.AND P1, PT, R20, 0x1, PT ;  /* 0x000000011400780c */ /* 0x000fe40003f25070 */
[----:B------:R-:W-:Y:S02]  /*2620*/  MOV R20, R34 ;  /* 0x0000002200147202 */ /* 0x000fe40000000f00 */
[----:B------:R-:W-:Y:S01]  /*2630*/  ISETP.NE.U32.AND.EX P1, PT, RZ, RZ, PT, P1 ;  /* 0x000000ffff00720c */ /* 0x000fe20003f25110 */
[----:B--2--5:R-:W-:-:S05]  /*2640*/  FMUL R8, R28, R8 ;  /* 0x000000081c087220 */ /* 0x024fca0000400000 */
[----:B------:R-:W-:-:S05]  /*2650*/  FSEL R8, -R8, R8, !P1 ;  /* 0x0000000808087208 */ /* 0x000fca0004800100 */
[----:B---3--:R-:W-:-:S05]  /*2660*/  FMUL R23, R8, R23 ;  /* 0x0000001708177220 */ /* 0x008fca0000400000 */
[----:B------:R0:W-:Y:S04]  /*2670*/  REDG.E.ADD.F32.FTZ.RN.STRONG.GPU desc[UR10][R20.64+-0x10], R23 ;  /* 0xfffff017140079a6 */ /* 0x0001e8000c12f30a */
[----:B------:R-:W2:Y:S01]  /*2680*/  LDG.E R35, desc[UR10][R16.64] ;  /* 0x0000000a10237981 */ /* 0x000ea2000c1e1900 */
[----:B------:R-:W-:Y:S01]  /*2690*/  IMAD.MOV.U32 R22, RZ, RZ, R33 ;  /* 0x000000ffff167224 */ /* 0x000fe200078e0021 */
[----:B0-----:R-:W-:Y:S01]  /*26a0*/  MOV R23, R36 ;  /* 0x0000002400177202 */ /* 0x001fe20000000f00 */
[----:B--2---:R-:W-:-:S05]  /*26b0*/  FMUL R35, R8, R35 ;  /* 0x0000002308237220 */ /* 0x004fca0000400000 */
[----:B------:R0:W-:Y:S04]  /*26c0*/  REDG.E.ADD.F32.FTZ.RN.STRONG.GPU desc[UR10][R22.64+-0x10], R35 ;  /* 0xfffff023160079a6 */ /* 0x0001e8000c12f30a */
[----:B------:R-:W2:Y:S01]  /*26d0*/  LDG.E R8, desc[UR10][R18.64] ;  /* 0x0000000a12087981 */ /* 0x000ea2000c1e1900 */
[----:B------:R-:W-:-:S05]  /*26e0*/  FMUL R9, R28, R9 ;  /* 0x000000091c097220 */ /* 0x000fca0000400000 */
[----:B------:R-:W-:-:S05]  /*26f0*/  FSEL R9, R9, -R9, !P1 ;  /* 0x8000000909097208 */ /* 0x000fca0004800000 */
[----:B--2---:R-:W-:-:S05]  /*2700*/  FMUL R33, R9, R8 ;  /* 0x0000000809217220 */ /* 0x004fca0000400000 */
[----:B------:R1:W-:Y:S04]  /*2710*/  REDG.E.ADD.F32.FTZ.RN.STRONG.GPU desc[UR10][R20.64+-0xc], R33 ;  /* 0xfffff421140079a6 */ /* 0x0003e8000c12f30a */
[----:B------:R-:W2:Y:S01]  /*2720*/  LDG.E R8, desc[UR10][R16.64] ;  /* 0x0000000a10087981 */ /* 0x000ea2000c1e1900 */
[----:B------:R-:W-:Y:S01]  /*2730*/  FMUL R10, R28, R10 ;  /* 0x0000000a1c0a7220 */ /* 0x000fe20000400000 */
[----:B--2---:R-:W-:-:S05]  /*2740*/  FMUL R9, R9, R8 ;  /* 0x0000000809097220 */ /* 0x004fca0000400000 */
[----:B------:R2:W-:Y:S04]  /*2750*/  REDG.E.ADD.F32.FTZ.RN.STRONG.GPU desc[UR10][R22.64+-0xc], R9 ;  /* 0xfffff409160079a6 */ /* 0x0005e8000c12f30a */
[----:B------:R-:W3:Y:S01]  /*2760*/  LDG.E R37, desc[UR10][R18.64] ;  /* 0x0000000a12257981 */ /* 0x000ee2000c1e1900 */
[----:B------:R-:W-:-:S05]  /*2770*/  FSEL R10, -R10, R10, !P1 ;  /* 0x0000000a0a0a7208 */ /* 0x000fca0004800100 */
[----:B---3--:R-:W-:-:S05]  /*2780*/  FMUL R37, R10, R37 ;  /* 0x000000250a257220 */ /* 0x008fca0000400000 */
[----:B------:R3:W-:Y:S04]  /*2790*/  REDG.E.ADD.F32.FTZ.RN.STRONG.GPU desc[UR10][R20.64+-0x8], R37 ;  /* 0xfffff825140079a6 */ /* 0x0007e8000c12f30a */
[----:B0-----:R-:W4:Y:S01]  /*27a0*/  LDG.E R35, desc[UR10][R16.64] ;  /* 0x0000000a10237981 */ /* 0x001f22000c1e1900 */
[----:B------:R-:W-:Y:S01]  /*27b0*/  FMUL R11, R28, R11 ;  /* 0x0000000b1c0b7220 */ /* 0x000fe20000400000 */
[----:B----4-:R-:W-:-:S05]  /*27c0*/  FMUL R35, R10, R35 ;  /* 0x000000230a237220 */ /* 0x010fca0000400000 */
[----:B------:R0:W-:Y:S04]  /*27d0*/  REDG.E.ADD.F32.FTZ.RN.STRONG.GPU desc[UR10][R22.64+-0x8], R35 ;  /* 0xfffff823160079a6 */ /* 0x0001e8000c12f30a */
[----:B------:R-:W1:Y:S01]  /*27e0*/  LDG.E R8, desc[UR10][R18.64] ;  /* 0x0000000a12087981 */ /* 0x000e62000c1e1900 */
[----:B------:R-:W-:-:S05]  /*27f0*/  FSEL R11, R11, -R11, !P1 ;  /* 0x8000000b0b0b7208 */ /* 0x000fca0004800000 */
[----:B-1----:R-:W-:-:S05]  /*2800*/  FMUL R33, R11, R8 ;  /* 0x000000080b217220 */ /* 0x002fca0000400000 */
[----:B------:R1:W-:Y:S04]  /*2810*/  REDG.E.ADD.F32.FTZ.RN.STRONG.GPU desc[UR10][R20.64+-0x4], R33 ;  /* 0xfffffc21140079a6 */ /* 0x0003e8000c12f30a */
[----:B------:R-:W4:Y:S02]  /*2820*/  LDG.E R8, desc[UR10][R16.64] ;  /* 0x0000000a10087981 */ /* 0x000f24000c1e1900 */
[----:B----4-:R-:W-:Y:S02]  /*2830*/  FMUL R34, R11, R8 ;  /* 0x000000080b227220 */ /* 0x010fe40000400000 */
[----:B--2---:R-:W2:Y:S04]  /*2840*/  LDL.128 R8, [R30] ;  /* 0x000000001e087983 */ /* 0x004ea80000100c00 */
[----:B------:R-:W-:Y:S04]  /*2850*/  REDG.E.ADD.F32.FTZ.RN.STRONG.GPU desc[UR10][R22.64+-0x4], R34 ;  /* 0xfffffc22160079a6 */ /* 0x000fe8000c12f30a */
[----:B---3--:R-:W3:Y:S01]  /*2860*/  LDG.E R37, desc[UR10][R18.64] ;  /* 0x0000000a12257981 */ /* 0x008ee2000c1e1900 */
[----:B--2---:R-:W-:-:S05]  /*2870*/  FMUL R8, R28, R8 ;  /* 0x000000081c087220 */ /* 0x004fca0000400000 */
[----:B------:R-:W-:-:S05]  /*2880*/  FSEL R8, -R8, R8, !P1 ;  /* 0x0000000808087208 */ /* 0x000fca0004800100 */
[----:B---3--:R-:W-:-:S05]  /*2890*/  FMUL R37, R8, R37 ;  /* 0x0000002508257220 */ /* 0x008fca0000400000 */
[----:B------:R2:W-:Y:S04]  /*28a0*/  REDG.E.ADD.F32.FTZ.RN.STRONG.GPU desc[UR10][R20.64], R37 ;  /* 0x00000025140079a6 */ /* 0x0005e8000c12f30a */
[----:B0-----:R-:W3:Y:S01]  /*28b0*/  LDG.E R35, desc[UR10][R16.64] ;  /* 0x0000000a10237981 */ /* 0x001ee2000c1e1900 */
[----:B------:R-:W-:Y:S01]  /*28c0*/  FMUL R9, R28, R9 ;  /* 0x000000091c097220 */ /* 0x000fe20000400000 */
[----:B---3--:R-:W-:-:S05]  /*28d0*/  FMUL R35, R8, R35 ;  /* 0x0000002308237220 */ /* 0x008fca0000400000 */
[----:B------:R0:W-:Y:S04]  /*28e0*/  REDG.E.ADD.F32.FTZ.RN.STRONG.GPU desc[UR10][R22.64], R35 ;  /* 0x00000023160079a6 */ /* 0x0001e8000c12f30a */
[----:B------:R-:W1:Y:S01]  /*28f0*/  LDG.E R8, desc[UR10][R18.64] ;  /* 0x0000000a12087981 */ /* 0x000e62000c1e1900 */
[----:B------:R-:W-:-:S05]  /*2900*/  FSEL R9, R9, -R9, !P1 ;  /* 0x8000000909097208 */ /* 0x000fca0004800000 */
[----:B-1----:R-:W-:-:S05]  /*2910*/  FMUL R33, R9, R8 ;  /* 0x0000000809217220 */ /* 0x002fca0000400000 */
[----:B------:R-:W-:Y:S04]  /*2920*/  REDG.E.ADD.F32.FTZ.RN.STRONG.GPU desc[UR10][R20.64+0x4], R33 ;  /* 0x00000421140079a6 */ /* 0x000fe8000c12f30a */
[----:B------:R-:W3:Y:S01]  /*2930*/  LDG.E R8, desc[UR10][R16.64] ;  /* 0x0000000a10087981 */ /* 0x000ee2000c1e1900 */
[----:B------:R-:W-:Y:S01]  /*2940*/  FMUL R10, R28, R10 ;  /* 0x0000000a1c0a7220 */ /* 0x000fe20000400000 */
[----:B---3--:R-:W-:-:S05]  /*2950*/  FMUL R9, R9, R8 ;  /* 0x0000000809097220 */ /* 0x008fca0000400000 */
[----:B------:R1:W-:Y:S04]  /*2960*/  REDG.E.ADD.F32.FTZ.RN.STRONG.GPU desc[UR10][R22.64+0x4], R9 ;  /* 0x00000409160079a6 */ /* 0x0003e8000c12f30a */
[----:B--2---:R-:W2:Y:S01]  /*2970*/  LDG.E R37, desc[UR10][R18.64] ;  /* 0x0000000a12257981 */ /* 0x004ea2000c1e1900 */
[----:B------:R-:W-:-:S05]  /*2980*/  FSEL R10, -R10, R10, !P1 ;  /* 0x0000000a0a0a7208 */ /* 0x000fca0004800100 */
[----:B--2---:R-:W-:-:S05]  /*2990*/  FMUL R37, R10, R37 ;  /* 0x000000250a257220 */ /* 0x004fca0000400000 */
[----:B------:R-:W-:Y:S04]  /*29a0*/  REDG.E.ADD.F32.FTZ.RN.STRONG.GPU desc[UR10][R20.64+0x8], R37 ;  /* 0x00000825140079a6 */ /* 0x000fe8000c12f30a */
[----:B0-----:R-:W2:Y:S01]  /*29b0*/  LDG.E R35, desc[UR10][R16.64] ;  /* 0x0000000a10237981 */ /* 0x001ea2000c1e1900 */
[----:B------:R-:W-:Y:S01]  /*29c0*/  FMUL R11, R28, R11 ;  /* 0x0000000b1c0b7220 */ /* 0x000fe20000400000 */
[----:B--2---:R-:W-:-:S05]  /*29d0*/  FMUL R35, R10, R35 ;  /* 0x000000230a237220 */ /* 0x004fca0000400000 */
[----:B------:R-:W-:Y:S04]  /*29e0*/  REDG.E.ADD.F32.FTZ.RN.STRONG.GPU desc[UR10][R22.64+0x8], R35 ;  /* 0x00000823160079a6 */ /* 0x000fe8000c12f30a */
[----:B------:R-:W1:Y:S01]  /*29f0*/  LDG.E R8, desc[UR10][R18.64] ;  /* 0x0000000a12087981 */ /* 0x000e62000c1e1900 */
[----:B------:R-:W-:Y:S02]  /*2a00*/  FSEL R11, R11, -R11, !P1 ;  /* 0x8000000b0b0b7208 */ /* 0x000fe40004800000 */
[----:B------:R-:W-:-:S03]  /*2a10*/  IADD3 R31, P1, PT, R31, -0x8, RZ ;  /* 0xfffffff81f1f7810 */ /* 0x000fc60007f3e0ff */
[----:B-1----:R-:W-:-:S05]  /*2a20*/  FMUL R9, R11, R8 ;  /* 0x000000080b097220 */ /* 0x002fca0000400000 */
[----:B------:R0:W-:Y:S04]  /*2a30*/  REDG.E.ADD.F32.FTZ.RN.STRONG.GPU desc[UR10][R20.64+0xc], R9 ;  /* 0x00000c09140079a6 */ /* 0x0001e8000c12f30a */
[----:B------:R-:W2:Y:S01]  /*2a40*/  LDG.E R8, desc[UR10][R16.64] ;  /* 0x0000000a10087981 */ /* 0x000ea2000c1e1900 */
[----:B------:R-:W-:Y:S02]  /*2a50*/  IADD3.X R32, PT, PT, R32, -0x1, RZ, P1, !PT ;  /* 0xffffffff20207810 */ /* 0x000fe40000ffe4ff */
[----:B------:R-:W-:-:S04]  /*2a60*/  ISETP.NE.U32.AND P1, PT, R31, RZ, PT ;  /* 0x000000ff1f00720c */ /* 0x000fc80003f25070 */
[----:B------:R-:W-:Y:S02]  /*2a70*/  ISETP.NE.AND.EX P1, PT, R32, RZ, PT, P1 ;  /* 0x000000ff2000720c */ /* 0x000fe40003f25310 */
[----:B------:R-:W-:Y:S02]  /*2a80*/  IADD3 R34, P4, PT, R20, 0x20, RZ ;  /* 0x0000002014227810 */ /* 0x000fe40007f9e0ff */
[----:B------:R-:W-:Y:S02]  /*2a90*/  IADD3 R29, P3, PT, R29, 0x8, RZ ;  /* 0x000000081d1d7810 */ /* 0x000fe40007f7e0ff */
[----:B------:R-:W-:Y:S01]  /*2aa0*/  IADD3 R33, P5, PT, R22, 0x20, RZ ;  /* 0x0000002016217810 */ /* 0x000fe20007fbe0ff */
[----:B0-----:R-:W-:Y:S01]  /*2ab0*/  IMAD.X R21, RZ, RZ, R21, P4 ;  /* 0x000000ffff157224 */ /* 0x001fe200020e0615 */
[----:B------:R-:W-:Y:S01]  /*2ac0*/  IADD3.X R27, PT, PT, RZ, R27, RZ, P3, !PT ;  /* 0x0000001bff1b7210 */ /* 0x000fe20001ffe4ff */
[----:B------:R-:W-:Y:S01]  /*2ad0*/  VIADD R30, R30, 0x20 ;  /* 0x000000201e1e7836 */ /* 0x000fe20000000000 */
[----:B------:R-:W-:Y:S01]  /*2ae0*/  IADD3.X R36, PT, PT, RZ, R23, RZ, P5, !PT ;  /* 0x00000017ff247210 */ /* 0x000fe20002ffe4ff */
[----:B--2---:R-:W-:-:S05]  /*2af0*/  FMUL R11, R11, R8 ;  /* 0x000000080b0b7220 */ /* 0x004fca0000400000 */
[----:B------:R1:W-:Y:S01]  /*2b00*/  REDG.E.ADD.F32.FTZ.RN.STRONG.GPU desc[UR10][R22.64+0xc], R11 ;  /* 0x00000c0b160079a6 */ /* 0x0003e2000c12f30a */
[----:B------:R-:W-:Y:S05]  /*2b10*/  @P1 BRA `(.L_x_99) ;  /* 0xfffffff800ac1947 */ /* 0x000fea000383ffff */
.L_x_98:
[----:B------:R-:W-:Y:S05]  /*2b20*/  BSYNC.RECONVERGENT B0 ;  /* 0x0000000000007941 */ /* 0x000fea0003800200 */
.L_x_97:
[----:B------:R-:W-:Y:S04]  /*2b30*/  BSSY.RECONVERGENT B0, `(.L_x_100) ;  /* 0x0000096000007945 */ /* 0x000fe80003800200 */
[----:B------:R-:W-:Y:S05]  /*2b40*/  @!P0 BRA `(.L_x_101) ;  /* 0x0000000800508947 */ /* 0x000fea0003800000 */
[----:B0-----:R-:W0:Y:S01]  /*2b50*/  LDC.64 R8, c[0x0][0x3b0] ;  /* 0x0000ec00ff087b82 */ /* 0x001e220000000a00 */
[----:B------:R-:W-:Y:S01]  /*2b60*/  IADD3 R21, P1, PT, R26, UR6, RZ ;  /* 0x000000061a157c10 */ /* 0x000fe2000ff3e0ff */
[----:B------:R-:W-:Y:S01]  /*2b70*/  UMOV UR4, UR6 ;  /* 0x0000000600047c82 */ /* 0x000fe20008000000 */
[----:B------:R-:W-:Y:S01]  /*2b80*/  IADD3 R10, P0, PT, R15, -0x1, RZ ;  /* 0xffffffff0f0a7810 */ /* 0x000fe20007f1e0ff */
[----:B------:R-:W-:Y:S01]  /*2b90*/  BSSY.RECONVERGENT B1, `(.L_x_102) ;  /* 0x0000048000017945 */ /* 0x000fe20003800200 */
[----:B-1----:R-:W-:Y:S02]  /*2ba0*/  IADD3.X R11, PT, PT, R24, UR5, RZ, P1, !PT ;  /* 0x00000005180b7c10 */ /* 0x002fe40008ffe4ff */
[----:B------:R-:W-:Y:S02]  /*2bb0*/  ISETP.GE.U32.AND P1, PT, R10, 0x3, PT ;  /* 0x000000030a00780c */ /* 0x000fe40003f26070 */
[----:B------:R-:W-:Y:S02]  /*2bc0*/  IADD3.X R20, PT, PT, RZ, -0x1, RZ, P0, !PT ;  /* 0xffffffffff147810 */ /* 0x000fe400007fe4ff */
[----:B------:R-:W-:-:S02]  /*2bd0*/  ISETP.NE.U32.AND P0, PT, R12, RZ, PT ;  /* 0x000000ff0c00720c */ /* 0x000fc40003f05070 */
[----:B------:R-:W-:Y:S02]  /*2be0*/  ISETP.GE.U32.AND.EX P1, PT, R20, RZ, PT, P1 ;  /* 0x000000ff1400720c */ /* 0x000fe40003f26110 */
[----:B------:R-:W-:Y:S01]  /*2bf0*/  ISETP.NE.AND.EX P0, PT, RZ, RZ, PT, P0 ;  /* 0x000000ffff00720c */ /* 0x000fe20003f05300 */
[----:B0-----:R-:W-:-:S04]  /*2c00*/  IMAD R10, R11, R8, RZ ;  /* 0x000000080b0a7224 */ /* 0x001fc800078e02ff */
[-C--:B------:R-:W-:Y:S02]  /*2c10*/  IMAD R9, R9, R21.reuse, R10 ;  /* 0x0000001509097224 */ /* 0x080fe400078e020a */
[----:B------:R-:W-:-:S04]  /*2c20*/  IMAD.WIDE.U32 R20, R8, R21, UR4 ;  /* 0x0000000408147e25 */ /* 0x000fc8000f8e0015 */
[----:B------:R-:W-:Y:S01]  /*2c30*/  IMAD.IADD R8, R26, 0x1, -R3 ;  /* 0x000000011a087824 */ /* 0x000fe200078e0a03 */
[----:B------:R-:W-:-:S04]  /*2c40*/  IADD3 R22, PT, PT, R21, R9, RZ ;  /* 0x0000000915167210 */ /* 0x000fc80007ffe0ff */
[----:B------:R-:W-:Y:S01]  /*2c50*/  LEA R23, R8, R1, 0x2 ;  /* 0x0000000108177211 */ /* 0x000fe200078e10ff */
[----:B------:R-:W-:Y:S06]  /*2c60*/  @!P1 BRA `(.L_x_103) ;  /* 0x0000000000e89947 */ /* 0x000fec0003800000 */
[----:B------:R-:W-:Y:S01]  /*2c70*/  IMAD.IADD R8, R29, 0x1, -R0 ;  /* 0x000000011d087824 */ /* 0x000fe200078e0a00 */
[----:B------:R-:W2:Y:S01]  /*2c80*/  LDL R30, [R23] ;  /* 0x00000000171e7983 */ /* 0x000ea20000100800 */
[----:B------:R-:W0:Y:S03]  /*2c90*/  LDCU.64 UR8, c[0x0][0x388] ;  /* 0x00007100ff0877ac */ /* 0x000e260008000a00 */
[----:B------:R-:W-:Y:S01]  /*2ca0*/  LEA R28, R8, R1, 0x2 ;  /* 0x00000001081c7211 */ /* 0x000fe200078e10ff */
[----:B------:R-:W3:Y:S04]  /*2cb0*/  LDG.E R31, desc[UR10][R18.64] ;  /* 0x0000000a121f7981 */ /* 0x000ee8000c1e1900 */
[----:B------:R-:W2:Y:S01]  /*2cc0*/  LDL R9, [R28+0x40] ;  /* 0x000040001c097983 */ /* 0x000ea20000100800 */
[----:B------:R-:W-:-:S02]  /*2cd0*/  IADD3 R8, PT, PT, R26, R29, RZ ;  /* 0x0000001d1a087210 */ /* 0x000fc40007ffe0ff */
[----:B------:R-:W-:Y:S01]  /*2ce0*/  IADD3 R10, P3, PT, R29, R20, RZ ;  /* 0x000000141d0a7210 */ /* 0x000fe20007f7e0ff */
[----:B------:R-:W4:Y:S01]  /*2cf0*/  LDL R35, [R28+0x44] ;  /* 0x000044001c237983 */ /* 0x000f220000100800 */
[----:B------:R-:W-:-:S03]  /*2d00*/  LOP3.LUT R8, R8, 0x1, RZ, 0xc0, !PT ;  /* 0x0000000108087812 */ /* 0x000fc600078ec0ff */
[----:B------:R-:W5:Y:S01]  /*2d10*/  LDL R37, [R28+0x48] ;  /* 0x000048001c257983 */ /* 0x000f620000100800 */
[----:B------:R-:W-:Y:S01]  /*2d20*/  ISETP.NE.U32.AND P1, PT, R8, 0x1, PT ;  /* 0x000000010800780c */ /* 0x000fe20003f25070 */
[----:B------:R-:W-:Y:S01]  /*2d30*/  IMAD.X R33, R22, 0x1, R27, P3 ;  /* 0x0000000116217824 */ /* 0x000fe200018e061b */
[----:B------:R-:W-:Y:S02]  /*2d40*/  SHF.L.U32 R8, R10, 0x2, RZ ;  /* 0x000000020a087819 */ /* 0x000fe400000006ff */
[----:B------:R-:W-:Y:S01]  /*2d50*/  ISETP.NE.U32.AND.EX P1, PT, RZ, RZ, PT, P1 ;  /* 0x000000ffff00720c */ /* 0x000fe20003f25110 */
[----:B--2---:R-:W-:Y:S01]  /*2d60*/  FMUL R11, R30, R9 ;  /* 0x000000091e0b7220 */ /* 0x004fe20000400000 */
[----:B------:R-:W-:Y:S02]  /*2d70*/  SHF.L.U64.HI R9, R10, 0x2, R33 ;  /* 0x000000020a097819 */ /* 0x000fe40000010221 */
[----:B0-----:R-:W-:Y:S02]  /*2d80*/  IADD3 R10, P3, PT, R8, UR8, RZ ;  /* 0x00000008080a7c10 */ /* 0x001fe4000ff7e0ff */
[----:B------:R-:W-:-:S02]  /*2d90*/  FSEL R32, -R11, R11, !P1 ;  /* 0x0000000b0b207208 */ /* 0x000fc40004800100 */
[----:B------:R-:W-:Y:S01]  /*2da0*/  IADD3.X R11, PT, PT, R9, UR9, RZ, P3, !PT ;  /* 0x00000009090b7c10 */ /* 0x000fe20009ffe4ff */
[----:B------:R-:W0:Y:S02]  /*2db0*/  LDCU.64 UR8, c[0x0][0x390] ;  /* 0x00007200ff0877ac */ /* 0x000e240008000a00 */
[----:B---3--:R-:W-:-:S05]  /*2dc0*/  FMUL R31, R32, R31 ;  /* 0x0000001f201f7220 */ /* 0x008fca0000400000 */
[----:B------:R1:W-:Y:S04]  /*2dd0*/  REDG.E.ADD.F32.FTZ.RN.STRONG.GPU desc[UR10][R10.64], R31 ;  /* 0x0000001f0a0079a6 */ /* 0x0003e8000c12f30a */
[----:B------:R-:W2:Y:S01]  /*2de0*/  LDG.E R33, desc[UR10][R16.64] ;  /* 0x0000000a10217981 */ /* 0x000ea2000c1e1900 */
[----:B0-----:R-:W-:-:S04]  /*2df0*/  IADD3 R8, P3, PT, R8, UR8, RZ ;  /* 0x0000000808087c10 */ /* 0x001fc8000ff7e0ff */
[----:B------:R-:W-:Y:S01]  /*2e00*/  IADD3.X R9, PT, PT, R9, UR9, RZ, P3, !PT ;  /* 0x0000000909097c10 */ /* 0x000fe20009ffe4ff */
[----:B--2---:R-:W-:-:S05]  /*2e10*/  FMUL R33, R32, R33 ;  /* 0x0000002120217220 */ /* 0x004fca0000400000 */
[----:B------:R0:W-:Y:S04]  /*2e20*/  REDG.E.ADD.F32.FTZ.RN.STRONG.GPU desc[UR10][R8.64], R33 ;  /* 0x00000021080079a6 */ /* 0x0001e8000c12f30a */
[----:B------:R-:W1:Y:S01]  /*2e30*/  LDG.E R32, desc[UR10][R18.64] ;  /* 0x0000000a12207981 */ /* 0x000e62000c1e1900 */
[----:B----4-:R-:W-:-:S05]  /*2e40*/  FMUL R35, R30, R35 ;  /* 0x000000231e237220 */ /* 0x010fca0000400000 */
[----:B------:R-:W-:-:S05]  /*2e50*/  FSEL R35, R35, -R35, !P1 ;  /* 0x8000002323237208 */ /* 0x000fca0004800000 */
[----:B-1----:R-:W-:-:S05]  /*2e60*/  FMUL R31, R35, R32 ;  /* 0x00000020231f7220 */ /* 0x002fca0000400000 */
[----:B------:R1:W-:Y:S04]  /*2e70*/  REDG.E.ADD.F32.FTZ.RN.STRONG.GPU desc[UR10][R10.64+0x4], R31 ;  /* 0x0000041f0a0079a6 */ /* 0x0003e8000c12f30a */
[----:B------:R-:W2:Y:S01]  /*2e80*/  LDG.E R32, desc[UR10][R16.64] ;  /* 0x0000000a10207981 */ /* 0x000ea2000c1e1900 */
[----:B0-----:R-:W-:Y:S01]  /*2e90*/  LOP3.LUT R33, R3, 0x1, R29, 0x48, !PT ;  /* 0x0000000103217812 */ /* 0x001fe200078e481d */
[----:B-----5:R-:W-:-:S03]  /*2ea0*/  FMUL R37, R30, R37 ;  /* 0x000000251e257220 */ /* 0x020fc60000400000 */
[----:B------:R-:W-:Y:S02]  /*2eb0*/  ISETP.EQ.U32.AND P1, PT, R33, 0x1, PT ;  /* 0x000000012100780c */ /* 0x000fe40003f22070 */
[----:B------:R-:W3:Y:S01]  /*2ec0*/  LDL R33, [R28+0x4c] ;  /* 0x00004c001c217983 */ /* 0x000ee20000100800 */
[----:B--2---:R-:W-:-:S05]  /*2ed0*/  FMUL R35, R35, R32 ;  /* 0x0000002023237220 */ /* 0x004fca0000400000 */
[----:B------:R0:W-:Y:S04]  /*2ee0*/  REDG.E.ADD.F32.FTZ.RN.STRONG.GPU desc[UR10][R8.64+0x4], R35 ;  /* 0x00000423080079a6 */ /* 0x0001e8000c12f30a */
[----:B------:R-:W1:Y:S01]  /*2ef0*/  LDG.E R32, desc[UR10][R18.64] ;  /* 0x0000000a12207981 */ /* 0x000e62000c1e1900 */
[----:B------:R-:W-:-:S04]  /*2f00*/  ISETP.EQ.U32.XOR.EX P1, PT, RZ, RZ, P2, P1 ;  /* 0x000000ffff00720c */ /* 0x000fc80001722910 */
[----:B------:R-:W-:-:S05]  /*2f10*/  FSEL R37, -R37, R37, P1 ;  /* 0x0000002525257208 */ /* 0x000fca0000800100 */
[----:B-1----:R-:W-:-:S05]  /*2f20*/  FMUL R31, R37, R32 ;  /* 0x00000020251f7220 */ /* 0x002fca0000400000 */
[----:B------:R1:W-:Y:S04]  /*2f30*/  REDG.E.ADD.F32.FTZ.RN.STRONG.GPU desc[UR10][R10.64+0x8], R31 ;  /* 0x0000081f0a0079a6 */ /* 0x0003e8000c12f30a */
[----:B------:R-:W2:Y:S01]  /*2f40*/  LDG.E R32, desc[UR10][R16.64] ;  /* 0x0000000a10207981 */ /* 0x000ea2000c1e1900 */
[----:B---3--:R-:W-:Y:S01]  /*2f50*/  FMUL R33, R30, R33 ;  /* 0x000000211e217220 */ /* 0x008fe20000400000 */
[----:B--2---:R-:W-:-:S05]  /*2f60*/  FMUL R37, R37, R32 ;  /* 0x0000002025257220 */ /* 0x004fca0000400000 */
[----:B------:R1:W-:Y:S04]  /*2f70*/  REDG.E.ADD.F32.FTZ.RN.STRONG.GPU desc[UR10][R8.64+0x8], R37 ;  /* 0x00000825080079a6 */ /* 0x0003e8000c12f30a */
[----:B------:R-:W0:Y:S01]  /*2f80*/  LDG.E R32, desc[UR10][R18.64] ;  /* 0x0000000a12207981 */ /* 0x000e22000c1e1900 */
[----:B------:R-:W-:-:S05]  /*2f90*/  FSEL R33, R33, -R33, P1 ;  /* 0x8000002121217208 */ /* 0x000fca0000800000 */
[----:B0-----:R-:W-:-:S05]  /*2fa0*/  FMUL R35, R33, R32 ;  /* 0x0000002021237220 */ /* 0x001fca0000400000 */
[----:B------:R1:W-:Y:S04]  /*2fb0*/  REDG.E.ADD.F32.FTZ.RN.STRONG.GPU desc[UR10][R10.64+0xc], R35 ;  /* 0x00000c230a0079a6 */ /* 0x0003e8000c12f30a */
[----:B------:R-:W2:Y:S01]  /*2fc0*/  LDG.E R30, desc[UR10][R16.64] ;  /* 0x0000000a101e7981 */ /* 0x000ea2000c1e1900 */
[----:B------:R-:W-:Y:S01]  /*2fd0*/  IADD3 R29, P1, PT, R29, 0x4, RZ ;  /* 0x000000041d1d7810 */ /* 0x000fe20007f3e0ff */
[----:B--2---:R-:W-:-:S05]  /*2fe0*/  FMUL R33, R33, R30 ;  /* 0x0000001e21217220 */ /* 0x004fca0000400000 */
[----:B------:R1:W-:Y:S01]  /*2ff0*/  REDG.E.ADD.F32.FTZ.RN.STRONG.GPU desc[UR10][R8.64+0xc], R33 ;  /* 0x00000c21080079a6 */ /* 0x0003e2000c12f30a */
[----:B------:R-:W-:-:S07]  /*3000*/  IADD3.X R27, PT, PT, RZ, R27, RZ, P1, !PT ;  /* 0x0000001bff1b7210 */ /* 0x000fce0000ffe4ff */
.L_x_103:
[----:B------:R-:W-:Y:S05]  /*3010*/  BSYNC.RECONVERGENT B1 ;  /* 0x0000000000017941 */ /* 0x000fea0003800200 */
.L_x_102:
[----:B------:R-:W-:Y:S05]  /*3020*/  @!P0 BRA `(.L_x_101) ;  /* 0x0000000400188947 */ /* 0x000fea0003800000 */
[----:B------:R-:W-:Y:S01]  /*3030*/  ISETP.NE.U32.AND P0, PT, R12, 0x1, PT ;  /* 0x000000010c00780c */ /* 0x000fe20003f05070 */
[----:B------:R-:W-:Y:S01]  /*3040*/  BSSY.RECONVERGENT B1, `(.L_x_104) ;  /* 0x0000029000017945 */ /* 0x000fe20003800200 */
[----:B------:R-:W-:Y:S02]  /*3050*/  LOP3.LUT P1, RZ, R7, 0x1, RZ, 0xc0, !PT ;  /* 0x0000000107ff7812 */ /* 0x000fe4000782c0ff */
[----:B------:R-:W-:-:S13]  /*3060*/  ISETP.NE.AND.EX P0, PT, RZ, RZ, PT, P0 ;  /* 0x000000ffff00720c */ /* 0x000fda0003f05300 */
[----:B------:R-:W-:Y:S05]  /*3070*/  @!P0 BRA `(.L_x_105) ;  /* 0x0000000000948947 */ /* 0x000fea0003800000 */
[----:B-1----:R-:W-:Y:S01]  /*3080*/  IMAD.IADD R8, R29, 0x1, -R0 ;  /* 0x000000011d087824 */ /* 0x002fe200078e0a00 */
[----:B------:R-:W2:Y:S01]  /*3090*/  LDL R28, [R23] ;  /* 0x00000000171c7983 */ /* 0x000ea20000100800 */
[----:B------:R-:W0:Y:S03]  /*30a0*/  LDCU.64 UR8, c[0x0][0x388] ;  /* 0x00007100ff0877ac */ /* 0x000e260008000a00 */
[----:B------:R-:W-:Y:S02]  /*30b0*/  LEA R30, R8, R1, 0x2 ;  /* 0x00000001081e7211 */ /* 0x000fe400078e10ff */
[----:B------:R-:W3:Y:S04]  /*30c0*/  LDG.E R8, desc[UR10][R18.64] ;  /* 0x0000000a12087981 */ /* 0x000ee8000c1e1900 */
[----:B------:R-:W2:Y:S01]  /*30d0*/  LDL R11, [R30+0x40] ;  /* 0x000040001e0b7983 */ /* 0x000ea20000100800 */
[----:B------:R-:W-:-:S02]  /*30e0*/  IADD3 R9, PT, PT, R26, R29, RZ ;  /* 0x0000001d1a097210 */ /* 0x000fc40007ffe0ff */
[----:B------:R-:W-:Y:S01]  /*30f0*/  IADD3 R31, P3, PT, R29, R20, RZ ;  /* 0x000000141d1f7210 */ /* 0x000fe20007f7e0ff */
[----:B------:R-:W4:Y:S01]  /*3100*/  LDL R37, [R30+0x44] ;  /* 0x000044001e257983 */ /* 0x000f220000100800 */
[----:B------:R-:W-:-:S04]  /*3110*/  LOP3.LUT R9, R9, 0x1, RZ, 0xc0, !PT ;  /* 0x0000000109097812 */ /* 0x000fc800078ec0ff */
[----:B------:R-:W-:Y:S01]  /*3120*/  ISETP.NE.U32.AND P0, PT, R9, 0x1, PT ;  /* 0x000000010900780c */ /* 0x000fe20003f05070 */
[----:B------:R-:W-:Y:S01]  /*3130*/  IMAD.X R10, R22, 0x1, R27, P3 ;  /* 0x00000001160a7824 */ /* 0x000fe200018e061b */
[C---:B------:R-:W-:Y:S02]  /*3140*/  SHF.L.U32 R9, R31.reuse, 0x2, RZ ;  /* 0x000000021f097819 */ /* 0x040fe400000006ff */
[----:B------:R-:W-:Y:S02]  /*3150*/  ISETP.NE.U32.AND.EX P0, PT, RZ, RZ, PT, P0 ;  /* 0x000000ffff00720c */ /* 0x000fe40003f05100 */
[----:B------:R-:W-:Y:S02]  /*3160*/  SHF.L.U64.HI R31, R31, 0x2, R10 ;  /* 0x000000021f1f7819 */ /* 0x000fe4000001020a */
[----:B0-----:R-:W-:Y:S01]  /*3170*/  IADD3 R10, P3, PT, R9, UR8, RZ ;  /* 0x00000008090a7c10 */ /* 0x001fe2000ff7e0ff */
[----:B--2---:R-:W-:-:S05]  /*3180*/  FMUL R11, R28, R11 ;  /* 0x0000000b1c0b7220 */ /* 0x004fca0000400000 */
[----:B------:R-:W-:Y:S02]  /*3190*/  FSEL R35, -R11, R11, !P0 ;  /* 0x0000000b0b237208 */ /* 0x000fe40004000100 */
        /* <DEDUP_REMOVED lines=15> */
[----:B------:R-:W-:Y:S01]  /*3290*/  IADD3 R29, P0, PT, R29, 0x2, RZ ;  /* 0x000000021d1d7810 */ /* 0x000fe20007f1e0ff */
[----:B--2---:R-:W-:-:S05]  /*32a0*/  FMUL R35, R35, R28 ;  /* 0x0000001c23237220 */ /* 0x004fca0000400000 */
[----:B------:R0:W-:Y:S01]  /*32b0*/  REDG.E.ADD.F32.FTZ.RN.STRONG.GPU desc[UR10][R8.64+0x4], R35 ;  /* 0x00000423080079a6 */ /* 0x0001e2000c12f30a */
[----:B------:R-:W-:-:S07]  /*32c0*/  IADD3.X R27, PT, PT, RZ, R27, RZ, P0, !PT ;  /* 0x0000001bff1b7210 */ /* 0x000fce00007fe4ff */
.L_x_105:
[----:B------:R-:W-:Y:S05]  /*32d0*/  BSYNC.RECONVERGENT B1 ;  /* 0x0000000000017941 */ /* 0x000fea0003800200 */
.L_x_104:
[----:B------:R-:W-:Y:S05]  /*32e0*/  @!P1 BRA `(.L_x_101) ;  /* 0x0000000000689947 */ /* 0x000fea0003800000 */
[----:B01----:R-:W-:Y:S01]  /*32f0*/  IMAD.IADD R8, R29, 0x1, -R0 ;  /* 0x000000011d087824 */ /* 0x003fe200078e0a00 */
[----:B------:R-:W2:Y:S01]  /*3300*/  LDL R23, [R23] ;  /* 0x0000000017177983 */ /* 0x000ea20000100800 */
[----:B------:R-:W0:Y:S03]  /*3310*/  LDCU.64 UR8, c[0x0][0x388] ;  /* 0x00007100ff0877ac */ /* 0x000e260008000a00 */
[----:B------:R-:W-:Y:S01]  /*3320*/  LEA R8, R8, R1, 0x2 ;  /* 0x0000000108087211 */ /* 0x000fe200078e10ff */
[----:B------:R-:W3:Y:S05]  /*3330*/  LDG.E R11, desc[UR10][R18.64] ;  /* 0x0000000a120b7981 */ /* 0x000eea000c1e1900 */
[----:B------:R-:W2:Y:S01]  /*3340*/  LDL R8, [R8+0x40] ;  /* 0x0000400008087983 */ /* 0x000ea20000100800 */
[----:B------:R-:W-:-:S02]  /*3350*/  IADD3 R9, PT, PT, R26, R29, RZ ;  /* 0x0000001d1a097210 */ /* 0x000fc40007ffe0ff */
[----:B------:R-:W-:Y:S02]  /*3360*/  IADD3 R20, P1, PT, R29, R20, RZ ;  /* 0x000000141d147210 */ /* 0x000fe40007f3e0ff */
[----:B------:R-:W-:-:S04]  /*3370*/  LOP3.LUT R9, R9, 0x1, RZ, 0xc0, !PT ;  /* 0x0000000109097812 */ /* 0x000fc800078ec0ff */
[----:B------:R-:W-:Y:S01]  /*3380*/  ISETP.NE.U32.AND P0, PT, R9, 0x1, PT ;  /* 0x000000010900780c */ /* 0x000fe20003f05070 */
[----:B------:R-:W-:Y:S01]  /*3390*/  IMAD.X R21, R27, 0x1, R22, P1 ;  /* 0x000000011b157824 */ /* 0x000fe200008e0616 */
[C---:B------:R-:W-:Y:S02]  /*33a0*/  SHF.L.U32 R10, R20.reuse, 0x2, RZ ;  /* 0x00000002140a7819 */ /* 0x040fe400000006ff */
[----:B------:R-:W-:Y:S02]  /*33b0*/  ISETP.NE.U32.AND.EX P0, PT, RZ, RZ, PT, P0 ;  /* 0x000000ffff00720c */ /* 0x000fe40003f05100 */
[----:B------:R-:W-:Y:S01]  /*33c0*/  SHF.L.U64.HI R22, R20, 0x2, R21 ;  /* 0x0000000214167819 */ /* 0x000fe20000010215 */
[----:B--2---:R-:W-:Y:S01]  /*33d0*/  FMUL R9, R23, R8 ;  /* 0x0000000817097220 */ /* 0x004fe20000400000 */
[----:B0-----:R-:W-:-:S04]  /*33e0*/  IADD3 R8, P1, PT, R10, UR8, RZ ;  /* 0x000000080a087c10 */ /* 0x001fc8000ff3e0ff */
[----:B------:R-:W-:Y:S02]  /*33f0*/  FSEL R20, -R9, R9, !P0 ;  /* 0x0000000909147208 */ /* 0x000fe40004000100 */
[----:B------:R-:W-:Y:S01]  /*3400*/  IADD3.X R9, PT, PT, R22, UR9, RZ, P1, !PT ;  /* 0x0000000916097c10 */ /* 0x000fe20008ffe4ff */
[----:B------:R-:W0:Y:S02]  /*3410*/  LDCU.64 UR8, c[0x0][0x390] ;  /* 0x00007200ff0877ac */ /* 0x000e240008000a00 */
[----:B---3--:R-:W-:-:S05]  /*3420*/  FMUL R21, R20, R11 ;  /* 0x0000000b14157220 */ /* 0x008fca0000400000 */
[----:B------:R2:W-:Y:S04]  /*3430*/  REDG.E.ADD.F32.FTZ.RN.STRONG.GPU desc[UR10][R8.64], R21 ;  /* 0x00000015080079a6 */ /* 0x0005e8000c12f30a */
[----:B------:R-:W3:Y:S01]  /*3440*/  LDG.E R23, desc[UR10][R16.64] ;  /* 0x0000000a10177981 */ /* 0x000ee2000c1e1900 */
[----:B0-----:R-:W-:-:S04]  /*3450*/  IADD3 R10, P0, PT, R10, UR8, RZ ;  /* 0x000000080a0a7c10 */ /* 0x001fc8000ff1e0ff */
[----:B------:R-:W-:Y:S01]  /*3460*/  IADD3.X R11, PT, PT, R22, UR9, RZ, P0, !PT ;  /* 0x00000009160b7c10 */ /* 0x000fe200087fe4ff */
[----:B---3--:R-:W-:-:S05]  /*3470*/  FMUL R23, R20, R23 ;  /* 0x0000001714177220 */ /* 0x008fca0000400000 */
[----:B------:R2:W-:Y:S03]  /*3480*/  REDG.E.ADD.F32.FTZ.RN.STRONG.GPU desc[UR10][R10.64], R23 ;  /* 0x000000170a0079a6 */ /* 0x0005e6000c12f30a */
.L_x_101:
[----:B------:R-:W-:Y:S05]  /*3490*/  BSYNC.RECONVERGENT B0 ;  /* 0x0000000000007941 */ /* 0x000fea0003800200 */
.L_x_100:
[C---:B------:R-:W-:Y:S02]  /*34a0*/  ISETP.NE.U32.AND P0, PT, R26.reuse, R4, PT ;  /* 0x000000041a00720c */ /* 0x040fe40003f05070 */
[----:B------:R-:W-:Y:S02]  /*34b0*/  IADD3 R26, P1, PT, R26, 0x1, RZ ;  /* 0x000000011a1a7810 */ /* 0x000fe40007f3e0ff */
[----:B------:R-:W-:Y:S02]  /*34c0*/  ISETP.NE.AND.EX P0, PT, R24, R5, PT, P0 ;  /* 0x000000051800720c */ /* 0x000fe40003f05300 */
[----:B------:R-:W-:Y:S02]  /*34d0*/  PLOP3.LUT P2, PT, P2, PT, PT, 0x8, 0x80 ;  /* 0x000000000080781c */ /* 0x000fe4000174e170 */
[----:B------:R-:W-:-:S09]  /*34e0*/  IADD3.X R24, PT, PT, RZ, R24, RZ, P1, !PT ;  /* 0x00000018ff187210 */ /* 0x000fd20000ffe4ff */
[----:B------:R-:W-:Y:S05]  /*34f0*/  @P0 BRA `(.L_x_106) ;  /* 0xffffffec00a80947 */ /* 0x000fea000383ffff */
[----:B------:R-:W-:Y:S05]  /*3500*/  EXIT ;  /* 0x000000000000794d */ /* 0x000fea0003800000 */
        .weak           $__internal_3_$__cuda_sm20_sqrt_rn_f32_slowpath
        .type           $__internal_3_$__cuda_sm20_sqrt_rn_f32_slowpath,@function
        .size           $__internal_3_$__cuda_sm20_sqrt_rn_f32_slowpath,($__internal_4_$__cuda_sm3x_div_rn_noftz_f32_slowpath - $__internal_3_$__cuda_sm20_sqrt_rn_f32_slowpath)
$__internal_3_$__cuda_sm20_sqrt_rn_f32_slowpath:
[----:B------:R-:W-:-:S13]  /*3510*/  LOP3.LUT P1, RZ, R8, 0x7fffffff, RZ, 0xc0, !PT ;  /* 0x7fffffff08ff7812 */ /* 0x000fda000782c0ff */
[----:B------:R-:W-:Y:S01]  /*3520*/  @!P1 IMAD.MOV.U32 R23, RZ, RZ, R8 ;  /* 0x000000ffff179224 */ /* 0x000fe200078e0008 */
[----:B------:R-:W-:Y:S06]  /*3530*/  @!P1 BRA `(.L_x_107) ;  /* 0x0000000000409947 */ /* 0x000fec0003800000 */
[----:B------:R-:W-:-:S13]  /*3540*/  FSETP.GEU.FTZ.AND P1, PT, R8, RZ, PT ;  /* 0x000000ff0800720b */ /* 0x000fda0003f3e000 */
[----:B------:R-:W-:Y:S01]  /*3550*/  @!P1 MOV R23, 0x7fffffff ;  /* 0x7fffffff00179802 */ /* 0x000fe20000000f00 */
[----:B------:R-:W-:Y:S06]  /*3560*/  @!P1 BRA `(.L_x_107) ;  /* 0x0000000000349947 */ /* 0x000fec0003800000 */
[----:B------:R-:W-:-:S13]  /*3570*/  FSETP.GTU.FTZ.AND P1, PT, |R8|, +INF , PT ;  /* 0x7f8000000800780b */ /* 0x000fda0003f3c200 */
[----:B------:R-:W-:Y:S01]  /*3580*/  @P1 FADD.FTZ R23, R8, 1 ;  /* 0x3f80000008171421 */ /* 0x000fe20000010000 */
[----:B------:R-:W-:Y:S06]  /*3590*/  @P1 BRA `(.L_x_107) ;  /* 0x0000000000281947 */ /* 0x000fec0003800000 */
[----:B------:R-:W-:-:S13]  /*35a0*/  FSETP.NEU.FTZ.AND P1, PT, |R8|, +INF , PT ;  /* 0x7f8000000800780b */ /* 0x000fda0003f3d200 */
[----:B------:R-:W-:-:S04]  /*35b0*/  @P1 FFMA R26, R8, 1.84467440737095516160e+19, RZ ;  /* 0x5f800000081a1823 */ /* 0x000fc800000000ff */
[----:B------:R-:W0:Y:S02]  /*35c0*/  @P1 MUFU.RSQ R25, R26 ;  /* 0x0000001a00191308 */ /* 0x000e240000001400 */
[----:B0-----:R-:W-:Y:S01]  /*35d0*/  @P1 FMUL.FTZ R9, R26, R25 ;  /* 0x000000191a091220 */ /* 0x001fe20000410000 */
[----:B------:R-:W-:-:S03]  /*35e0*/  @P1 FMUL.FTZ R22, R25, 0.5 ;  /* 0x3f00000019161820 */ /* 0x000fc60000410000 */
[----:B------:R-:W-:-:S04]  /*35f0*/  @P1 FADD.FTZ R23, -R9, -RZ ;  /* 0x800000ff09171221 */ /* 0x000fc80000010100 */
[----:B------:R-:W-:Y:S01]  /*3600*/  @P1 FFMA R28, R9, R23, R26 ;  /* 0x00000017091c1223 */ /* 0x000fe2000000001a */
[----:B------:R-:W-:-:S03]  /*3610*/  @!P1 MOV R23, R8 ;  /* 0x0000000800179202 */ /* 0x000fc60000000f00 */
[----:B------:R-:W-:-:S04]  /*3620*/  @P1 FFMA R22, R28, R22, R9 ;  /* 0x000000161c161223 */ /* 0x000fc80000000009 */
[----:B------:R-:W-:-:S07]  /*3630*/  @P1 FMUL.FTZ R23, R22, 2.3283064365386962891e-10 ;  /* 0x2f80000016171820 */ /* 0x000fce0000410000 */
.L_x_107:
[----:B------:R-:W-:Y:S02]  /*3640*/  HFMA2 R9, -RZ, RZ, 0, 0 ;  /* 0x00000000ff097431 */ /* 0x000fe400000001ff */
[----:B------:R-:W-:-:S04]  /*3650*/  IMAD.MOV.U32 R8, RZ, RZ, R18 ;  /* 0x000000ffff087224 */ /* 0x000fc800078e0012 */
[----:B------:R-:W-:Y:S05]  /*3660*/  RET.REL.NODEC R8 `(_Z8griddingPfS_S_S_S_ffmm) ;  /* 0xffffffc808647950 */ /* 0x000fea0003c3ffff */
        .weak           $__internal_4_$__cuda_sm3x_div_rn_noftz_f32_slowpath
        .type           $__internal_4_$__cuda_sm3x_div_rn_noftz_f32_slowpath,@function
        .size           $__internal_4_$__cuda_sm3x_div_rn_noftz_f32_slowpath,(.L_x_208 - $__internal_4_$__cuda_sm3x_div_rn_noftz_f32_slowpath)
$__internal_4_$__cuda_sm3x_div_rn_noftz_f32_slowpath:
[----:B------:R-:W0:Y:S08]  /*3670*/  LDC R0, c[0x0][0x3a8] ;  /* 0x0000ea00ff007b82 */ /* 0x000e300000000800 */
[----:B------:R-:W1:Y:S01]  /*3680*/  LDC R4, c[0x0][0x3a8] ;  /* 0x0000ea00ff047b82 */ /* 0x000e620000000800 */
[----:B0-----:R-:W-:-:S04]  /*3690*/  SHF.R.U32.HI R3, RZ, 0x17, R0 ;  /* 0x00000017ff037819 */ /* 0x001fc80000011600 */
[----:B------:R-:W-:-:S04]  /*36a0*/  LOP3.LUT R3, R3, 0xff, RZ, 0xc0, !PT ;  /* 0x000000ff03037812 */ /* 0x000fc800078ec0ff */
[----:B------:R-:W-:-:S04]  /*36b0*/  IADD3 R6, PT, PT, R3, -0x1, RZ ;  /* 0xffffffff03067810 */ /* 0x000fc80007ffe0ff */
[----:B------:R-:W-:-:S13]  /*36c0*/  ISETP.GT.U32.OR P0, PT, R6, 0xfd, !PT ;  /* 0x000000fd0600780c */ /* 0x000fda0007f04470 */
[----:B------:R-:W-:Y:S01]  /*36d0*/  @!P0 IMAD.MOV.U32 R5, RZ, RZ, RZ ;  /* 0x000000ffff058224 */ /* 0x000fe200078e00ff */
[----:B-1----:R-:W-:Y:S06]  /*36e0*/  @!P0 BRA `(.L_x_108) ;  /* 0x00000000003c8947 */ /* 0x002fec0003800000 */
[----:B------:R-:W-:-:S13]  /*36f0*/  FSETP.GTU.FTZ.AND P0, PT, |R0|, +INF , PT ;  /* 0x7f8000000000780b */ /* 0x000fda0003f1c200 */
[----:B------:R-:W-:Y:S05]  /*3700*/  @P0 BRA `(.L_x_109) ;  /* 0x0000000400280947 */ /* 0x000fea0003800000 */
[----:B------:R-:W-:-:S05]  /*3710*/  HFMA2 R5, -RZ, RZ, 22.21875, -15888 ;  /* 0x4d8ef3c2ff057431 */ /* 0x000fca00000001ff */
[----:B------:R-:W-:-:S13]  /*3720*/  LOP3.LUT P0, RZ, R5, 0x7fffffff, R4, 0xc8, !PT ;  /* 0x7fffffff05ff7812 */ /* 0x000fda000780c804 */
[----:B------:R-:W-:Y:S05]  /*3730*/  @!P0 BRA `(.L_x_110) ;  /* 0x0000000400148947 */ /* 0x000fea0003800000 */
[----:B------:R-:W-:-:S13]  /*3740*/  LOP3.LUT P0, RZ, R4, 0x7fffffff, RZ, 0xc0, !PT ;  /* 0x7fffffff04ff7812 */ /* 0x000fda000780c0ff */
[----:B------:R-:W-:Y:S05]  /*3750*/  @!P0 BRA `(.L_x_111) ;  /* 0x0000000400048947 */ /* 0x000fea0003800000 */
[----:B------:R-:W-:Y:S02]  /*3760*/  FSETP.NEU.FTZ.AND P0, PT, |R0|, +INF , PT ;  /* 0x7f8000000000780b */ /* 0x000fe40003f1d200 */
[----:B------:R-:W-:-:S04]  /*3770*/  LOP3.LUT P1, RZ, R5, 0x7fffffff, RZ, 0xc0, !PT ;  /* 0x7fffffff05ff7812 */ /* 0x000fc8000782c0ff */
[----:B------:R-:W-:-:S13]  /*3780*/  PLOP3.LUT P0, PT, P0, P1, PT, 0x2f, 0xf2 ;  /* 0x0000000000f2781c */ /* 0x000fda0000702577 */
[----:B------:R-:W-:Y:S05]  /*3790*/  @P0 BRA `(.L_x_112) ;  /* 0x0000000000e80947 */ /* 0x000fea0003800000 */
[----:B------:R-:W-:-:S13]  /*37a0*/  ISETP.GE.AND P0, PT, R6, RZ, PT ;  /* 0x000000ff0600720c */ /* 0x000fda0003f06270 */
[----:B------:R-:W-:Y:S01]  /*37b0*/  @P0 MOV R5, RZ ;  /* 0x000000ff00050202 */ /* 0x000fe20000000f00 */
[----:B------:R-:W-:Y:S01]  /*37c0*/  @!P0 FFMA R4, R0, 1.84467440737095516160e+19, RZ ;  /* 0x5f80000000048823 */ /* 0x000fe200000000ff */
[----:B------:R-:W-:-:S07]  /*37d0*/  @!P0 IMAD.MOV.U32 R5, RZ, RZ, -0x40 ;  /* 0xffffffc0ff058424 */ /* 0x000fce00078e00ff */
.L_x_108:
[----:B------:R-:W-:Y:S01]  /*37e0*/  UMOV UR4, 0x4d8ef3c2 ;  /* 0x4d8ef3c200047882 */ /* 0x000fe20000000000 */
[----:B------:R-:W-:Y:S01]  /*37f0*/  IADD3 R3, PT, PT, R3, -0x7f, RZ ;  /* 0xffffff8103037810 */ /* 0x000fe20007ffe0ff */
[----:B------:R-:W-:-:S03]  /*3800*/  UIADD3 UR4, UPT, UPT, UR4, -0xe000000, URZ ;  /* 0xf200000004047890 */ /* 0x000fc6000fffe0ff */
[----:B------:R-:W-:Y:S01]  /*3810*/  IADD3 R5, PT, PT, R5, -0x1c, R3 ;  /* 0xffffffe405057810 */ /* 0x000fe20007ffe003 */
[----:B------:R-:W-:Y:S02]  /*3820*/  IMAD R0, R3, -0x800000, R4 ;  /* 0xff80000003007824 */ /* 0x000fe400078e0204 */
[----:B------:R-:W-:-:S03]  /*3830*/  FADD.FTZ R7, -RZ, -UR4 ;  /* 0x80000004ff077e21 */ /* 0x000fc60008010100 */
[----:B------:R-:W0:Y:S02]  /*3840*/  MUFU.RCP R6, UR4 ;  /* 0x0000000400067d08 */ /* 0x000e240008001000 */
[----:B0-----:R-:W-:-:S04]  /*3850*/  FFMA R9, R6, R7, 1 ;  /* 0x3f80000006097423 */ /* 0x001fc80000000007 */
[----:B------:R-:W-:-:S04]  /*3860*/  FFMA R9, R6, R9, R6 ;  /* 0x0000000906097223 */ /* 0x000fc80000000006 */
[----:B------:R-:W-:-:S04]  /*3870*/  FFMA R4, R0, R9, RZ ;  /* 0x0000000900047223 */ /* 0x000fc800000000ff */
[----:B------:R-:W-:-:S04]  /*3880*/  FFMA R6, R7, R4, R0 ;  /* 0x0000000407067223 */ /* 0x000fc80000000000 */
[----:B------:R-:W-:-:S04]  /*3890*/  FFMA R6, R9, R6, R4 ;  /* 0x0000000609067223 */ /* 0x000fc80000000004 */
[----:B------:R-:W-:-:S04]  /*38a0*/  FFMA R7, R7, R6, R0 ;  /* 0x0000000607077223 */ /* 0x000fc80000000000 */
[----:B------:R-:W-:-:S05]  /*38b0*/  FFMA R4, R9, R7, R6 ;  /* 0x0000000709047223 */ /* 0x000fca0000000006 */
[----:B------:R-:W-:-:S04]  /*38c0*/  SHF.R.U32.HI R0, RZ, 0x17, R4 ;  /* 0x00000017ff007819 */ /* 0x000fc80000011604 */
[----:B------:R-:W-:-:S04]  /*38d0*/  LOP3.LUT R0, R0, 0xff, RZ, 0xc0, !PT ;  /* 0x000000ff00007812 */ /* 0x000fc800078ec0ff */
[----:B------:R-:W-:-:S05]  /*38e0*/  IADD3 R8, PT, PT, R0, R5, RZ ;  /* 0x0000000500087210 */ /* 0x000fca0007ffe0ff */
        /* <DEDUP_REMOVED lines=11> */
[C---:B------:R-:W-:Y:S02]  /*39a0*/  ISETP.NE.AND P2, PT, R8.reuse, RZ, PT ;  /* 0x000000ff0800720c */ /* 0x040fe40003f45270 */
[----:B------:R-:W-:Y:S02]  /*39b0*/  ISETP.NE.AND P1, PT, R8, RZ, PT ;  /* 0x000000ff0800720c */ /* 0x000fe40003f25270 */
[----:B------:R-:W-:Y:S01]  /*39c0*/  LOP3.LUT R3, R0, 0x7fffff, RZ, 0xc0, !PT ;  /* 0x007fffff00037812 */ /* 0x000fe200078ec0ff */
[CCC-:B------:R-:W-:Y:S01]  /*39d0*/  FFMA.RP R0, R9.reuse, R7.reuse, R6.reuse ;  /* 0x0000000709007223 */ /* 0x1c0fe20000008006 */
[----:B------:R-:W-:Y:S01]  /*39e0*/  FFMA.RM R9, R9, R7, R6 ;  /* 0x0000000709097223 */ /* 0x000fe20000004006 */
[----:B------:R-:W-:Y:S02]  /*39f0*/  IADD3 R6, PT, PT, R8, 0x20, RZ ;  /* 0x0000002008067810 */ /* 0x000fe40007ffe0ff */
[----:B------:R-:W-:-:S02]  /*3a00*/  LOP3.LUT R3, R3, 0x800000, RZ, 0xfc, !PT ;  /* 0x0080000003037812 */ /* 0x000fc400078efcff */
[----:B------:R-:W-:Y:S02]  /*3a10*/  IADD3 R5, PT, PT, -R8, RZ, RZ ;  /* 0x000000ff08057210 */ /* 0x000fe40007ffe1ff */
[----:B------:R-:W-:Y:S02]  /*3a20*/  SHF.L.U32 R6, R3, R6, RZ ;  /* 0x0000000603067219 */ /* 0x000fe400000006ff */
[----:B------:R-:W-:Y:S02]  /*3a30*/  FSETP.NEU.FTZ.AND P0, PT, R0, R9, PT ;  /* 0x000000090000720b */ /* 0x000fe40003f1d000 */
[----:B------:R-:W-:Y:S02]  /*3a40*/  SEL R0, R5, RZ, P2 ;  /* 0x000000ff05007207 */ /* 0x000fe40001000000 */
[----:B------:R-:W-:Y:S02]  /*3a50*/  ISETP.NE.AND P1, PT, R6, RZ, P1 ;  /* 0x000000ff0600720c */ /* 0x000fe40000f25270 */
[----:B------:R-:W-:-:S02]  /*3a60*/  SHF.R.U32.HI R0, RZ, R0, R3 ;  /* 0x00000000ff007219 */ /* 0x000fc40000011603 */
[----:B------:R-:W-:Y:S02]  /*3a70*/  PLOP3.LUT P0, PT, P0, P1, PT, 0xf8, 0x8f ;  /* 0x00000000008f781c */ /* 0x000fe40000703f70 */
[----:B------:R-:W-:Y:S02]  /*3a80*/  SHF.R.U32.HI R6, RZ, 0x1, R0 ;  /* 0x00000001ff067819 */ /* 0x000fe40000011600 */
[----:B------:R-:W-:-:S04]  /*3a90*/  SEL R3, RZ, 0x1, !P0 ;  /* 0x00000001ff037807 */ /* 0x000fc80004000000 */
[----:B------:R-:W-:-:S04]  /*3aa0*/  LOP3.LUT R3, R3, 0x1, R6, 0xf8, !PT ;  /* 0x0000000103037812 */ /* 0x000fc800078ef806 */
[----:B------:R-:W-:-:S05]  /*3ab0*/  LOP3.LUT R3, R3, R0, RZ, 0xc0, !PT ;  /* 0x0000000003037212 */ /* 0x000fca00078ec0ff */
[----:B------:R-:W-:-:S05]  /*3ac0*/  IMAD.IADD R3, R6, 0x1, R3 ;  /* 0x0000000106037824 */ /* 0x000fca00078e0203 */
[----:B------:R-:W-:Y:S01]  /*3ad0*/  LOP3.LUT R4, R3, R4, RZ, 0xfc, !PT ;  /* 0x0000000403047212 */ /* 0x000fe200078efcff */
[----:B------:R-:W-:Y:S06]  /*3ae0*/  BRA `(.L_x_115) ;  /* 0x0000000000347947 */ /* 0x000fec0003800000 */
.L_x_114:
[----:B------:R-:W-:-:S04]  /*3af0*/  LOP3.LUT R4, R4, 0x80000000, RZ, 0xc0, !PT ;  /* 0x8000000004047812 */ /* 0x000fc800078ec0ff */
[----:B------:R-:W-:Y:S01]  /*3b00*/  LOP3.LUT R4, R4, 0x7f800000, RZ, 0xfc, !PT ;  /* 0x7f80000004047812 */ /* 0x000fe200078efcff */
[----:B------:R-:W-:Y:S06]  /*3b10*/  BRA `(.L_x_115) ;  /* 0x0000000000287947 */ /* 0x000fec0003800000 */
.L_x_113:
[----:B------:R-:W-:Y:S01]  /*3b20*/  LEA R4, R5, R4, 0x17 ;  /* 0x0000000405047211 */ /* 0x000fe200078eb8ff */
[----:B------:R-:W-:Y:S06]  /*3b30*/  BRA `(.L_x_115) ;  /* 0x0000000000207947 */ /* 0x000fec0003800000 */
.L_x_112:
[----:B------:R-:W-:-:S04]  /*3b40*/  LOP3.LUT R4, R5, 0x80000000, R4, 0x48, !PT ;  /* 0x8000000005047812 */ /* 0x000fc800078e4804 */
[----:B------:R-:W-:Y:S01]  /*3b50*/  LOP3.LUT R4, R4, 0x7f800000, RZ, 0xfc, !PT ;  /* 0x7f80000004047812 */ /* 0x000fe200078efcff */
[----:B------:R-:W-:Y:S06]  /*3b60*/  BRA `(.L_x_115) ;  /* 0x0000000000147947 */ /* 0x000fec0003800000 */
.L_x_111:
[----:B------:R-:W-:Y:S01]  /*3b70*/  LOP3.LUT R4, R5, 0x80000000, R4, 0x48, !PT ;  /* 0x8000000005047812 */ /* 0x000fe200078e4804 */
[----:B------:R-:W-:Y:S06]  /*3b80*/  BRA `(.L_x_115) ;  /* 0x00000000000c7947 */ /* 0x000fec0003800000 */
.L_x_110:
[----:B------:R-:W0:Y:S01]  /*3b90*/  MUFU.RSQ R4, -QNAN ;  /* 0xffc0000000047908 */ /* 0x000e220000001400 */
[----:B------:R-:W-:Y:S05]  /*3ba0*/  BRA `(.L_x_115) ;  /* 0x0000000000047947 */ /* 0x000fea0003800000 */
.L_x_109:
[----:B------:R-:W-:-:S07]  /*3bb0*/  FADD.FTZ R4, R0, 299792448 ;  /* 0x4d8ef3c200047421 */ /* 0x000fce0000010000 */
.L_x_115:
[----:B------:R-:W-:-:S04]  /*3bc0*/  HFMA2 R3, -RZ, RZ, 0, 0 ;  /* 0x00000000ff037431 */ /* 0x000fc800000001ff */
[----:B0-----:R-:W-:Y:S05]  /*3bd0*/  RET.REL.NODEC R2 `(_Z8griddingPfS_S_S_S_ffmm) ;  /* 0xffffffc402087950 */ /* 0x001fea0003c3ffff */
.L_x_116:
        /* <DEDUP_REMOVED lines=10> */
.L_x_208:


//--------------------- .text._Z18computeVisWeightedPfS_mf --------------------------
	.section	.text._Z18computeVisWeightedPfS_mf,"ax",@progbits
	.align	128
        .global         _Z18computeVisWeightedPfS_mf
        .type           _Z18computeVisWeightedPfS_mf,@function
        .size           _Z18computeVisWeightedPfS_mf,(.L_x_209 - _Z18computeVisWeightedPfS_mf)
        .other          _Z18computeVisWeightedPfS_mf,@"STO_CUDA_ENTRY STV_DEFAULT"
_Z18computeVisWeightedPfS_mf:
.text._Z18computeVisWeightedPfS_mf:
[----:B------:R-:W-:Y:S01]  /*0000*/  LDC R1, c[0x0][0x37c] ;  /* 0x0000df00ff017b82 */ /* 0x000fe20000000800 */
[----:B------:R-:W0:Y:S07]  /*0010*/  S2R R0, SR_TID.X ;  /* 0x0000000000007919 */ /* 0x000e2e0000002100 */
[----:B------:R-:W0:Y:S01]  /*0020*/  S2UR UR4, SR_CTAID.X ;  /* 0x00000000000479c3 */ /* 0x000e220000002500 */
[----:B------:R-:W1:Y:S07]  /*0030*/  LDCU.64 UR6, c[0x0][0x390] ;  /* 0x00007200ff0677ac */ /* 0x000e6e0008000a00 */
[----:B------:R-:W0:Y:S02]  /*0040*/  LDC R3, c[0x0][0x360] ;  /* 0x0000d800ff037b82 */ /* 0x000e240000000800 */
[----:B0-----:R-:W-:-:S05]  /*0050*/  IMAD R3, R3, UR4, R0 ;  /* 0x0000000403037c24 */ /* 0x001fca000f8e0200 */
[----:B-1----:R-:W-:-:S04]  /*0060*/  ISETP.GE.U32.AND P0, PT, R3, UR6, PT ;  /* 0x0000000603007c0c */ /* 0x002fc8000bf06070 */
[----:B------:R-:W-:-:S13]  /*0070*/  ISETP.GE.U32.AND.EX P0, PT, RZ, UR7, PT, P0 ;  /* 0x00000007ff007c0c */ /* 0x000fda000bf06100 */
[----:B------:R-:W-:Y:S05]  /*0080*/  @P0 EXIT ;  /* 0x000000000000094d */ /* 0x000fea0003800000 */
[----:B------:R-:W0:Y:S01]  /*0090*/  LDCU.64 UR6, c[0x0][0x380] ;  /* 0x00007000ff0677ac */ /* 0x000e220008000a00 */
[----:B------:R-:W-:Y:S01]  /*00a0*/  IMAD.SHL.U32 R6, R3, 0x4, RZ ;  /* 0x0000000403067824 */ /* 0x000fe200078e00ff */
[----:B------:R-:W-:Y:S01]  /*00b0*/  SHF.R.U32.HI R3, RZ, 0x1e, R3 ;  /* 0x0000001eff037819 */ /* 0x000fe20000011603 */
[----:B------:R-:W1:Y:S01]  /*00c0*/  LDC R11, c[0x0][0x398] ;  /* 0x0000e600ff0b7b82 */ /* 0x000e620000000800 */
[----:B------:R-:W2:Y:S02]  /*00d0*/  LDCU.64 UR4, c[0x0][0x358] ;  /* 0x00006b00ff0477ac */ /* 0x000ea40008000a00 */
[----:B0-----:R-:W-:-:S04]  /*00e0*/  IADD3 R4, P0, PT, R6, UR6, RZ ;  /* 0x0000000606047c10 */ /* 0x001fc8000ff1e0ff */
[----:B------:R-:W-:-:S05]  /*00f0*/  IADD3.X R5, PT, PT, R3, UR7, RZ, P0, !PT ;  /* 0x0000000703057c10 */ /* 0x000fca00087fe4ff */
[----:B--2---:R-:W2:Y:S01]  /*0100*/  LDG.E R2, desc[UR4][R4.64] ;  /* 0x0000000404027981 */ /* 0x004ea2000c1e1900 */
[----:B-1----:R-:W0:Y:S01]  /*0110*/  MUFU.RCP R7, R11 ;  /* 0x0000000b00077308 */ /* 0x002e220000001000 */
[----:B------:R-:W1:Y:S01]  /*0120*/  LDC R0, c[0x0][0x398] ;  /* 0x0000e600ff007b82 */ /* 0x000e620000000800 */
[----:B------:R-:W-:Y:S01]  /*0130*/  BSSY.RECONVERGENT B0, `(.L_x_117) ;  /* 0x000000b000007945 */ /* 0x000fe20003800200 */
[----:B0-----:R-:W-:-:S04]  /*0140*/  FFMA R8, R7, -R11, 1 ;  /* 0x3f80000007087423 */ /* 0x001fc8000000080b */
[----:B------:R-:W-:Y:S01]  /*0150*/  FFMA R7, R7, R8, R7 ;  /* 0x0000000807077223 */ /* 0x000fe20000000007 */
[----:B--2---:R-:W0:Y:S03]  /*0160*/  FCHK P0, R2, R11 ;  /* 0x0000000b02007302 */ /* 0x004e260000000000 */
[----:B------:R-:W-:-:S04]  /*0170*/  FFMA R8, R2, R7, RZ ;  /* 0x0000000702087223 */ /* 0x000fc800000000ff */
[----:B------:R-:W-:-:S04]  /*0180*/  FFMA R9, R8, -R11, R2 ;  /* 0x8000000b08097223 */ /* 0x000fc80000000002 */
[----:B------:R-:W-:Y:S01]  /*0190*/  FFMA R9, R7, R9, R8 ;  /* 0x0000000907097223 */ /* 0x000fe20000000008 */
[----:B01----:R-:W-:Y:S06]  /*01a0*/  @!P0 BRA `(.L_x_118) ;  /* 0x00000000000c8947 */ /* 0x003fec0003800000 */
[----:B------:R-:W-:-:S07]  /*01b0*/  MOV R8, 0x1d0 ;  /* 0x000001d000087802 */ /* 0x000fce0000000f00 */
[----:B------:R-:W-:Y:S05]  /*01c0*/  CALL.REL.NOINC `($__internal_5_$__cuda_sm3x_div_rn_noftz_f32_slowpath) ;  /* 0x0000000000607944 */ /* 0x000fea0003c00000 */
[----:B------:R-:W-:-:S07]  /*01d0*/  IMAD.MOV.U32 R9, RZ, RZ, R2 ;  /* 0x000000ffff097224 */ /* 0x000fce00078e0002 */
.L_x_118:
[----:B------:R-:W-:Y:S05]  /*01e0*/  BSYNC.RECONVERGENT B0 ;  /* 0x0000000000007941 */ /* 0x000fea0003800200 */
.L_x_117:
[----:B------:R-:W0:Y:S01]  /*01f0*/  LDCU.64 UR6, c[0x0][0x388] ;  /* 0x00007100ff0677ac */ /* 0x000e220008000a00 */
[----:B------:R1:W-:Y:S01]  /*0200*/  STG.E desc[UR4][R4.64], R9 ;  /* 0x0000000904007986 */ /* 0x0003e2000c101904 */
[----:B------:R-:W2:Y:S01]  /*0210*/  LDC R10, c[0x0][0x398] ;  /* 0x0000e600ff0a7b82 */ /* 0x000ea20000000800 */
[----:B0-----:R-:W-:-:S04]  /*0220*/  IADD3 R6, P0, PT, R6, UR6, RZ ;  /* 0x0000000606067c10 */ /* 0x001fc8000ff1e0ff */
[----:B------:R-:W-:-:S05]  /*0230*/  IADD3.X R7, PT, PT, R3, UR7, RZ, P0, !PT ;  /* 0x0000000703077c10 */ /* 0x000fca00087fe4ff */
[----:B------:R-:W3:Y:S01]  /*0240*/  LDG.E R3, desc[UR4][R6.64] ;  /* 0x0000000406037981 */ /* 0x000ee2000c1e1900 */
[----:B--2---:R-:W0:Y:S01]  /*0250*/  MUFU.RCP R11, R10 ;  /* 0x0000000a000b7308 */ /* 0x004e220000001000 */
[----:B------:R-:W-:Y:S01]  /*0260*/  BSSY.RECONVERGENT B0, `(.L_x_119) ;  /* 0x000000c000007945 */ /* 0x000fe20003800200 */
[----:B0-----:R-:W-:-:S04]  /*0270*/  FFMA R2, R11, -R10, 1 ;  /* 0x3f8000000b027423 */ /* 0x001fc8000000080a */
[----:B------:R-:W-:Y:S02]  /*0280*/  FFMA R2, R11, R2, R11 ;  /* 0x000000020b027223 */ /* 0x000fe4000000000b */
[----:B---3--:R-:W0:Y:S02]  /*0290*/  FCHK P0, R3, R10 ;  /* 0x0000000a03007302 */ /* 0x008e240000000000 */
[----:B------:R-:W-:-:S04]  /*02a0*/  FFMA R8, R2, R3, RZ ;  /* 0x0000000302087223 */ /* 0x000fc800000000ff */
[----:B------:R-:W-:-:S04]  /*02b0*/  FFMA R11, R8, -R10, R3 ;  /* 0x8000000a080b7223 */ /* 0x000fc80000000003 */
[----:B------:R-:W-:Y:S01]  /*02c0*/  FFMA R11, R2, R11, R8 ;  /* 0x0000000b020b7223 */ /* 0x000fe20000000008 */
[----:B01----:R-:W-:Y:S06]  /*02d0*/  @!P0 BRA `(.L_x_120) ;  /* 0x0000000000108947 */ /* 0x003fec0003800000 */
[----:B------:R-:W-:Y:S01]  /*02e0*/  IMAD.MOV.U32 R2, RZ, RZ, R3 ;  /* 0x000000ffff027224 */ /* 0x000fe200078e0003 */
[----:B------:R-:W-:-:S07]  /*02f0*/  MOV R8, 0x310 ;  /* 0x0000031000087802 */ /* 0x000fce0000000f00 */
[----:B------:R-:W-:Y:S05]  /*0300*/  CALL.REL.NOINC `($__internal_5_$__cuda_sm3x_div_rn_noftz_f32_slowpath) ;  /* 0x0000000000107944 */ /* 0x000fea0003c00000 */
[----:B------:R-:W-:-:S07]  /*0310*/  IMAD.MOV.U32 R11, RZ, RZ, R2 ;  /* 0x000000ffff0b7224 */ /* 0x000fce00078e0002 */
.L_x_120:
[----:B------:R-:W-:Y:S05]  /*0320*/  BSYNC.RECONVERGENT B0 ;  /* 0x0000000000007941 */ /* 0x000fea0003800200 */
.L_x_119:
[----:B------:R-:W-:Y:S01]  /*0330*/  STG.E desc[UR4][R6.64], R11 ;  /* 0x0000000b06007986 */ /* 0x000fe2000c101904 */
[----:B------:R-:W-:Y:S05]  /*0340*/  EXIT ;  /* 0x000000000000794d */ /* 0x000fea0003800000 */
        .weak           $__internal_5_$__cuda_sm3x_div_rn_noftz_f32_slowpath
        .type           $__internal_5_$__cuda_sm3x_div_rn_noftz_f32_slowpath,@function
        .size           $__internal_5_$__cuda_sm3x_div_rn_noftz_f32_slowpath,(.L_x_209 - $__internal_5_$__cuda_sm3x_div_rn_noftz_f32_slowpath)
$__internal_5_$__cuda_sm3x_div_rn_noftz_f32_slowpath:
[----:B------:R-:W-:Y:S01]  /*0350*/  SHF.R.U32.HI R10, RZ, 0x17, R0 ;  /* 0x00000017ff0a7819 */ /* 0x000fe20000011600 */
[----:B------:R-:W-:Y:S01]  /*0360*/  BSSY.RECONVERGENT B1, `(.L_x_121) ;  /* 0x0000063000017945 */ /* 0x000fe20003800200 */
[----:B------:R-:W-:Y:S01]  /*0370*/  SHF.R.U32.HI R9, RZ, 0x17, R2 ;  /* 0x00000017ff097819 */ /* 0x000fe20000011602 */
[----:B------:R-:W-:Y:S01]  /*0380*/  IMAD.MOV.U32 R11, RZ, RZ, R0 ;  /* 0x000000ffff0b7224 */ /* 0x000fe200078e0000 */
        /* <DEDUP_REMOVED lines=14> */
[----:B------:R-:W-:Y:S02]  /*0470*/  FSETP.NEU.FTZ.AND P2, PT, |R2|, +INF , PT ;  /* 0x7f8000000200780b */ /* 0x000fe40003f5d200 */
        /* <DEDUP_REMOVED lines=16> */
.L_x_122:
        /* <DEDUP_REMOVED lines=30> */
[C---:B------:R-:W-:Y:S02]  /*0760*/  VIADD R12, R15.reuse, 0x20 ;  /* 0x000000200f0c7836 */ /* 0x040fe40000000000 */
[CCC-:B------:R-:W-:Y:S01]  /*0770*/  FFMA.RM R10, R16.reuse, R14.reuse, R13.reuse ;  /* 0x0000000e100a7223 */ /* 0x1c0fe2000000400d */
[----:B------:R-:W-:Y:S02]  /*0780*/  ISETP.NE.AND P2, PT, R15, RZ, PT ;  /* 0x000000ff0f00720c */ /* 0x000fe40003f45270 */
[----:B------:R-:W-:Y:S01]  /*0790*/  LOP3.LUT R11, R9, 0x7fffff, RZ, 0xc0, !PT ;  /* 0x007fffff090b7812 */ /* 0x000fe200078ec0ff */
[----:B------:R-:W-:Y:S01]  /*07a0*/  FFMA.RP R9, R16, R14, R13 ;  /* 0x0000000e10097223 */ /* 0x000fe2000000800d */
[----:B------:R-:W-:Y:S01]  /*07b0*/  IMAD.MOV R13, RZ, RZ, -R15 ;  /* 0x000000ffff0d7224 */ /* 0x000fe200078e0a0f */
[----:B------:R-:W-:Y:S02]  /*07c0*/  ISETP.NE.AND P1, PT, R15, RZ, PT ;  /* 0x000000ff0f00720c */ /* 0x000fe40003f25270 */
[----:B------:R-:W-:-:S02]  /*07d0*/  LOP3.LUT R11, R11, 0x800000, RZ, 0xfc, !PT ;  /* 0x008000000b0b7812 */ /* 0x000fc400078efcff */
[----:B------:R-:W-:Y:S02]  /*07e0*/  FSETP.NEU.FTZ.AND P0, PT, R9, R10, PT ;  /* 0x0000000a0900720b */ /* 0x000fe40003f1d000 */
[----:B------:R-:W-:Y:S02]  /*07f0*/  SHF.L.U32 R12, R11, R12, RZ ;  /* 0x0000000c0b0c7219 */ /* 0x000fe400000006ff */
[----:B------:R-:W-:Y:S02]  /*0800*/  SEL R10, R13, RZ, P2 ;  /* 0x000000ff0d0a7207 */ /* 0x000fe40001000000 */
[----:B------:R-:W-:Y:S02]  /*0810*/  ISETP.NE.AND P1, PT, R12, RZ, P1 ;  /* 0x000000ff0c00720c */ /* 0x000fe40000f25270 */
[----:B------:R-:W-:Y:S02]  /*0820*/  SHF.R.U32.HI R10, RZ, R10, R11 ;  /* 0x0000000aff0a7219 */ /* 0x000fe4000001160b */
[----:B------:R-:W-:-:S02]  /*0830*/  PLOP3.LUT P0, PT, P0, P1, PT, 0xf8, 0x8f ;  /* 0x00000000008f781c */ /* 0x000fc40000703f70 */
[----:B------:R-:W-:Y:S02]  /*0840*/  SHF.R.U32.HI R12, RZ, 0x1, R10 ;  /* 0x00000001ff0c7819 */ /* 0x000fe4000001160a */
[----:B------:R-:W-:-:S04]  /*0850*/  SEL R9, RZ, 0x1, !P0 ;  /* 0x00000001ff097807 */ /* 0x000fc80004000000 */
[----:B------:R-:W-:-:S04]  /*0860*/  LOP3.LUT R9, R9, 0x1, R12, 0xf8, !PT ;  /* 0x0000000109097812 */ /* 0x000fc800078ef80c */
[----:B------:R-:W-:-:S05]  /*0870*/  LOP3.LUT R9, R9, R10, RZ, 0xc0, !PT ;  /* 0x0000000a09097212 */ /* 0x000fca00078ec0ff */
[----:B------:R-:W-:-:S05]  /*0880*/  IMAD.IADD R9, R12, 0x1, R9 ;  /* 0x000000010c097824 */ /* 0x000fca00078e0209 */
[----:B------:R-:W-:Y:S01]  /*0890*/  LOP3.LUT R2, R9, R2, RZ, 0xfc, !PT ;  /* 0x0000000209027212 */ /* 0x000fe200078efcff */
[----:B------:R-:W-:Y:S06]  /*08a0*/  BRA `(.L_x_130) ;  /* 0x0000000000107947 */ /* 0x000fec0003800000 */
.L_x_129:
[----:B------:R-:W-:-:S04]  /*08b0*/  LOP3.LUT R2, R2, 0x80000000, RZ, 0xc0, !PT ;  /* 0x8000000002027812 */ /* 0x000fc800078ec0ff */
[----:B------:R-:W-:Y:S01]  /*08c0*/  LOP3.LUT R2, R2, 0x7f800000, RZ, 0xfc, !PT ;  /* 0x7f80000002027812 */ /* 0x000fe200078efcff */
[----:B------:R-:W-:Y:S06]  /*08d0*/  BRA `(.L_x_130) ;  /* 0x0000000000047947 */ /* 0x000fec0003800000 */
.L_x_128:
[----:B------:R-:W-:-:S07]  /*08e0*/  IMAD R2, R9, 0x800000, R2 ;  /* 0x0080000009027824 */ /* 0x000fce00078e0202 */
.L_x_130:
[----:B------:R-:W-:Y:S05]  /*08f0*/  BSYNC.RECONVERGENT B2 ;  /* 0x0000000000027941 */ /* 0x000fea0003800200 */
.L_x_127:
[----:B------:R-:W-:Y:S05]  /*0900*/  BRA `(.L_x_131) ;  /* 0x0000000000207947 */ /* 0x000fea0003800000 */
.L_x_126:
[----:B------:R-:W-:-:S04]  /*0910*/  LOP3.LUT R2, R11, 0x80000000, R2, 0x48, !PT ;  /* 0x800000000b027812 */ /* 0x000fc800078e4802 */
[----:B------:R-:W-:Y:S01]  /*0920*/  LOP3.LUT R2, R2, 0x7f800000, RZ, 0xfc, !PT ;  /* 0x7f80000002027812 */ /* 0x000fe200078efcff */
[----:B------:R-:W-:Y:S06]  /*0930*/  BRA `(.L_x_131) ;  /* 0x0000000000147947 */ /* 0x000fec0003800000 */
.L_x_125:
[----:B------:R-:W-:Y:S01]  /*0940*/  LOP3.LUT R2, R11, 0x80000000, R2, 0x48, !PT ;  /* 0x800000000b027812 */ /* 0x000fe200078e4802 */
[----:B------:R-:W-:Y:S06]  /*0950*/  BRA `(.L_x_131) ;  /* 0x00000000000c7947 */ /* 0x000fec0003800000 */
.L_x_124:
[----:B------:R-:W0:Y:S01]  /*0960*/  MUFU.RSQ R2, -QNAN ;  /* 0xffc0000000027908 */ /* 0x000e220000001400 */
[----:B------:R-:W-:Y:S05]  /*0970*/  BRA `(.L_x_131) ;  /* 0x0000000000047947 */ /* 0x000fea0003800000 */
.L_x_123:
[----:B------:R-:W-:-:S07]  /*0980*/  FADD.FTZ R2, R2, R0 ;  /* 0x0000000002027221 */ /* 0x000fce0000010000 */
.L_x_131:
[----:B------:R-:W-:Y:S05]  /*0990*/  BSYNC.RECONVERGENT B1 ;  /* 0x0000000000017941 */ /* 0x000fea0003800200 */
.L_x_121:
[----:B------:R-:W-:-:S04]  /*09a0*/  IMAD.MOV.U32 R9, RZ, RZ, 0x0 ;  /* 0x00000000ff097424 */ /* 0x000fc800078e00ff */
[----:B0-----:R-:W-:Y:S05]  /*09b0*/  RET.REL.NODEC R8 `(_Z18computeVisWeightedPfS_mf) ;  /* 0xfffffff408907950 */ /* 0x001fea0003c3ffff */
.L_x_132:
        /* <DEDUP_REMOVED lines=12> */
.L_x_209:


//--------------------- .text._Z14convolveKernelPfmmf --------------------------
	.section	.text._Z14convolveKernelPfmmf,"ax",@progbits
	.align	128
        .global         _Z14convolveKernelPfmmf
        .type           _Z14convolveKernelPfmmf,@function
        .size           _Z14convolveKernelPfmmf,(.L_x_210 - _Z14convolveKernelPfmmf)
        .other          _Z14convolveKernelPfmmf,@"STO_CUDA_ENTRY STV_DEFAULT"
_Z14convolveKernelPfmmf:
.text._Z14convolveKernelPfmmf:
[----:B------:R-:W0:Y:S01]  /*0000*/  LDC R1, c[0x0][0x37c] ;  /* 0x0000df00ff017b82 */ /* 0x000e220000000800 */
[----:B------:R-:W1:Y:S07]  /*0010*/  S2R R3, SR_TID.X ;  /* 0x0000000000037919 */ /* 0x000e6e0000002100 */
[----:B------:R-:W1:Y:S01]  /*0020*/  S2UR UR6, SR_CTAID.X ;  /* 0x00000000000679c3 */ /* 0x000e620000002500 */
[----:B------:R-:W2:Y:S01]  /*0030*/  LDCU.64 UR4, c[0x0][0x388] ;  /* 0x00007100ff0477ac */ /* 0x000ea20008000a00 */
[----:B0-----:R-:W-:-:S06]  /*0040*/  VIADD R1, R1, 0xffffffe0 ;  /* 0xffffffe001017836 */ /* 0x001fcc0000000000 */
[----:B------:R-:W1:Y:S01]  /*0050*/  LDC R8, c[0x0][0x360] ;  /* 0x0000d800ff087b82 */ /* 0x000e620000000800 */
[----:B--2---:R-:W-:Y:S02]  /*0060*/  USHF.R.U64 UR4, UR4, 0x1, UR5 ;  /* 0x0000000104047899 */ /* 0x004fe40008001205 */
[----:B------:R-:W-:-:S06]  /*0070*/  USHF.R.U32.HI UR5, URZ, 0x1, UR5 ;  /* 0x00000001ff057899 */ /* 0x000fcc0008011605 */
[----:B------:R-:W-:Y:S02]  /*0080*/  IMAD.U32 R0, RZ, RZ, UR5 ;  /* 0x00000005ff007e24 */ /* 0x000fe4000f8e00ff */
[----:B-1----:R-:W-:-:S05]  /*0090*/  IMAD R8, R8, UR6, R3 ;  /* 0x0000000608087c24 */ /* 0x002fca000f8e0203 */
[----:B------:R-:W-:-:S04]  /*00a0*/  ISETP.LE.U32.AND P0, PT, R8, UR4, PT ;  /* 0x0000000408007c0c */ /* 0x000fc8000bf03070 */
[----:B------:R-:W-:-:S13]  /*00b0*/  ISETP.GE.U32.AND.EX P0, PT, R0, RZ, PT, P0 ;  /* 0x000000ff0000720c */ /* 0x000fda0003f06100 */
[----:B------:R-:W-:Y:S05]  /*00c0*/  @!P0 EXIT ;  /* 0x000000000000894d */ /* 0x000fea0003800000 */
[----:B------:R-:W0:Y:S01]  /*00d0*/  LDCU.64 UR4, c[0x0][0x390] ;  /* 0x00007200ff0477ac */ /* 0x000e220008000a00 */
[----:B------:R-:W-:Y:S01]  /*00e0*/  I2FP.F32.U32 R0, R8 ;  /* 0x0000000800007245 */ /* 0x000fe20000201000 */
[----:B------:R-:W-:Y:S01]  /*00f0*/  BSSY.RECONVERGENT B0, `(.L_x_133) ;  /* 0x000000d000007945 */ /* 0x000fe20003800200 */
[----:B0-----:R-:W0:Y:S08]  /*0100*/  I2F.U64 R3, UR4 ;  /* 0x0000000400037d12 */ /* 0x001e300008301000 */
[----:B0-----:R-:W0:Y:S08]  /*0110*/  MUFU.RCP R2, R3 ;  /* 0x0000000300027308 */ /* 0x001e300000001000 */
[----:B------:R-:W1:Y:S01]  /*0120*/  FCHK P0, R0, R3 ;  /* 0x0000000300007302 */ /* 0x000e620000000000 */
[----:B0-----:R-:W-:-:S04]  /*0130*/  FFMA R5, -R3, R2, 1 ;  /* 0x3f80000003057423 */ /* 0x001fc80000000102 */
[----:B------:R-:W-:-:S04]  /*0140*/  FFMA R5, R2, R5, R2 ;  /* 0x0000000502057223 */ /* 0x000fc80000000002 */
[----:B------:R-:W-:-:S04]  /*0150*/  FFMA R2, R0, R5, RZ ;  /* 0x0000000500027223 */ /* 0x000fc800000000ff */
[----:B------:R-:W-:-:S04]  /*0160*/  FFMA R4, -R3, R2, R0 ;  /* 0x0000000203047223 */ /* 0x000fc80000000100 */
[----:B------:R-:W-:Y:S01]  /*0170*/  FFMA R10, R5, R4, R2 ;  /* 0x00000004050a7223 */ /* 0x000fe20000000002 */
[----:B-1----:R-:W-:Y:S06]  /*0180*/  @!P0 BRA `(.L_x_134) ;  /* 0x00000000000c8947 */ /* 0x002fec0003800000 */
[----:B------:R-:W-:-:S07]  /*0190*/  MOV R2, 0x1b0 ;  /* 0x000001b000027802 */ /* 0x000fce0000000f00 */
[----:B------:R-:W-:Y:S05]  /*01a0*/  CALL.REL.NOINC `($__internal_6_$__cuda_sm3x_div_rn_noftz_f32_slowpath) ;  /* 0x0000004c00f87944 */ /* 0x000fea0003c00000 */
[----:B------:R-:W-:-:S07]  /*01b0*/  IMAD.MOV.U32 R10, RZ, RZ, R0 ;  /* 0x000000ffff0a7224 */ /* 0x000fce00078e0000 */
.L_x_134:
[----:B------:R-:W-:Y:S05]  /*01c0*/  BSYNC.RECONVERGENT B0 ;  /* 0x0000000000007941 */ /* 0x000fea0003800200 */
.L_x_133:
[----:B------:R-:W0:Y:S01]  /*01d0*/  LDCU UR6, c[0x3][URZ] ;  /* 0x00c00000ff0677ac */ /* 0x000e220008000800 */
[----:B------:R-:W1:Y:S01]  /*01e0*/  F2F.F64.F32 R2, R10 ;  /* 0x0000000a00027310 */ /* 0x000e620000201800 */
[----:B------:R-:W2:Y:S01]  /*01f0*/  LDC R11, c[0x3][0x38] ;  /* 0x00c00e00ff0b7b82 */ /* 0x000ea20000000800 */
[----:B------:R-:W-:Y:S01]  /*0200*/  BSSY.RECONVERGENT B0, `(.L_x_135) ;  /* 0x000004a000007945 */ /* 0x000fe20003800200 */
[----:B------:R-:W-:Y:S01]  /*0210*/  UMOV UR4, 0x54442d18 ;  /* 0x54442d1800047882 */ /* 0x000fe20000000000 */
[----:B------:R-:W-:Y:S02]  /*0220*/  UMOV UR5, 0x400921fb ;  /* 0x400921fb00057882 */ /* 0x000fe40000000000 */
[----:B-1----:R-:W-:Y:S01]  /*0230*/  DMUL R2, R2, UR4 ;  /* 0x0000000402027c28 */ /* 0x002fe20008000000 */
[----:B------:R-:W2:Y:S01]  /*0240*/  LDCU UR4, c[0x3][0x70] ;  /* 0x00c00e00ff0477ac */ /* 0x000ea20008000800 */
[----:B0-----:R-:W0:Y:S01]  /*0250*/  F2F.F64.F32 R4, UR6 ;  /* 0x0000000600047d10 */ /* 0x001e220008201800 */
[----:B------:R-:W1:Y:S05]  /*0260*/  LDCU.64 UR6, c[0x0][0x358] ;  /* 0x00006b00ff0677ac */ /* 0x000e6a0008000a00 */
[----:B------:R-:W-:-:S08]  /*0270*/  DMUL R6, R2, 8 ;  /* 0x4020000002067828 */ /* 0x000fd00000000000 */
[----:B0-----:R-:W-:-:S06]  /*0280*/  DMUL R2, R6, R4 ;  /* 0x0000000406027228 */ /* 0x001fcc0000000000 */
[----:B------:R-:W0:Y:S02]  /*0290*/  F2F.F32.F64 R9, R2 ;  /* 0x0000000200097310 */ /* 0x000e240000301000 */
[C---:B0-----:R-:W-:Y:S01]  /*02a0*/  FMUL R4, R9.reuse, 0.63661974668502807617 ;  /* 0x3f22f98309047820 */ /* 0x041fe20000400000 */
[----:B------:R-:W-:-:S05]  /*02b0*/  FSETP.GE.AND P0, PT, |R9|, 105615, PT ;  /* 0x47ce47800900780b */ /* 0x000fca0003f06200 */
[----:B------:R-:W0:Y:S02]  /*02c0*/  F2I.NTZ R4, R4 ;  /* 0x0000000400047305 */ /* 0x000e240000203100 */
[----:B0-----:R-:W-:-:S05]  /*02d0*/  I2FP.F32.S32 R0, R4 ;  /* 0x0000000400007245 */ /* 0x001fca0000201400 */
[----:B------:R-:W-:-:S04]  /*02e0*/  FFMA R5, R0, -1.5707962512969970703, R9 ;  /* 0xbfc90fda00057823 */ /* 0x000fc80000000009 */
[----:B------:R-:W-:-:S04]  /*02f0*/  FFMA R5, R0, -7.5497894158615963534e-08, R5 ;  /* 0xb3a2216800057823 */ /* 0x000fc80000000005 */
[----:B------:R-:W-:Y:S01]  /*0300*/  FFMA R12, R0, -5.3903029534742383927e-15, R5 ;  /* 0xa7c234c5000c7823 */ /* 0x000fe20000000005 */
[----:B--2---:R-:W-:Y:S01]  /*0310*/  FMUL R0, R11, UR4 ;  /* 0x000000040b007c20 */ /* 0x004fe20008400000 */
[----:B-1----:R-:W-:Y:S06]  /*0320*/  @!P0 BRA `(.L_x_136) ;  /* 0x0000000000dc8947 */ /* 0x002fec0003800000 */
[----:B------:R-:W-:-:S13]  /*0330*/  FSETP.NEU.AND P0, PT, |R9|, +INF , PT ;  /* 0x7f8000000900780b */ /* 0x000fda0003f0d200 */
[----:B------:R-:W-:Y:S01]  /*0340*/  @!P0 FMUL R12, RZ, R9 ;  /* 0x00000009ff0c8220 */ /* 0x000fe20000400000 */
[----:B------:R-:W-:Y:S01]  /*0350*/  @!P0 IMAD.MOV.U32 R4, RZ, RZ, RZ ;  /* 0x000000ffff048224 */ /* 0x000fe200078e00ff */
[----:B------:R-:W-:Y:S06]  /*0360*/  @!P0 BRA `(.L_x_136) ;  /* 0x0000000000cc8947 */ /* 0x000fec0003800000 */
[----:B------:R-:W-:Y:S01]  /*0370*/  IMAD.SHL.U32 R3, R9, 0x100, RZ ;  /* 0x0000010009037824 */ /* 0x000fe200078e00ff */
[----:B------:R-:W0:Y:S01]  /*0380*/  LDCU.64 UR8, c[0x4][URZ] ;  /* 0x01000000ff0877ac */ /* 0x000e220008000a00 */
[----:B------:R-:W-:Y:S02]  /*0390*/  IMAD.MOV.U32 R10, RZ, RZ, RZ ;  /* 0x000000ffff0a7224 */ /* 0x000fe400078e00ff */
[----:B------:R-:W-:Y:S01]  /*03a0*/  IMAD.MOV.U32 R2, RZ, RZ, R1 ;  /* 0x000000ffff027224 */ /* 0x000fe200078e0001 */
[----:B------:R-:W-:Y:S01]  /*03b0*/  LOP3.LUT R11, R3, 0x80000000, RZ, 0xfc, !PT ;  /* 0x80000000030b7812 */ /* 0x000fe200078efcff */
[----:B------:R-:W-:Y:S01]  /*03c0*/  UMOV UR5, URZ ;  /* 0x000000ff00057c82 */ /* 0x000fe20008000000 */
[----:B------:R-:W-:-:S05]  /*03d0*/  UMOV UR4, URZ ;  /* 0x000000ff00047c82 */ /* 0x000fca0008000000 */
.L_x_137:
[----:B0-----:R-:W-:Y:S02]  /*03e0*/  IMAD.U32 R12, RZ, RZ, UR8 ;  /* 0x00000008ff0c7e24 */ /* 0x001fe4000f8e00ff */
[----:B------:R-:W-:-:S05]  /*03f0*/  IMAD.U32 R13, RZ, RZ, UR9 ;  /* 0x00000009ff0d7e24 */ /* 0x000fca000f8e00ff */
[----:B------:R-:W2:Y:S01]  /*0400*/  LDG.E.CONSTANT R4, desc[UR6][R12.64] ;  /* 0x000000060c047981 */ /* 0x000ea2000c1e9900 */
[----:B------:R-:W-:Y:S02]  /*0410*/  UIADD3 UR8, UP0, UPT, UR8, 0x4, URZ ;  /* 0x0000000408087890 */ /* 0x000fe4000ff1e0ff */
[----:B------:R-:W-:Y:S02]  /*0420*/  UIADD3 UR4, UPT, UPT, UR4, 0x1, URZ ;  /* 0x0000000104047890 */ /* 0x000fe4000fffe0ff */
[----:B------:R-:W-:Y:S02]  /*0430*/  UIADD3.X UR9, UPT, UPT, URZ, UR9, URZ, UP0, !UPT ;  /* 0x00000009ff097290 */ /* 0x000fe400087fe4ff */
[----:B------:R-:W-:Y:S01]  /*0440*/  UISETP.NE.AND UP0, UPT, UR4, 0x6, UPT ;  /* 0x000000060400788c */ /* 0x000fe2000bf05270 */
[----:B--2---:R-:W-:-:S03]  /*0450*/  IMAD.WIDE.U32 R4, R4, R11, RZ ;  /* 0x0000000b04047225 */ /* 0x004fc600078e00ff */
[----:B------:R-:W-:-:S04]  /*0460*/  IADD3 R3, P0, PT, R4, R10, RZ ;  /* 0x0000000a04037210 */ /* 0x000fc80007f1e0ff */
[----:B------:R-:W-:Y:S01]  /*0470*/  IADD3.X R10, PT, PT, R5, UR5, RZ, P0, !PT ;  /* 0x00000005050a7c10 */ /* 0x000fe200087fe4ff */
[----:B------:R0:W-:Y:S02]  /*0480*/  STL [R2], R3 ;  /* 0x0000000302007387 */ /* 0x0001e40000100800 */
[----:B0-----:R-:W-:Y:S01]  /*0490*/  VIADD R2, R2, 0x4 ;  /* 0x0000000402027836 */ /* 0x001fe20000000000 */
[----:B------:R-:W-:Y:S06]  /*04a0*/  BRA.U UP0, `(.L_x_137) ;  /* 0xfffffffd00cc7547 */ /* 0x000fec000b83ffff */
[----:B------:R-:W-:Y:S01]  /*04b0*/  SHF.R.U32.HI R5, RZ, 0x17, R9 ;  /* 0x00000017ff057819 */ /* 0x000fe20000011609 */
[----:B------:R0:W-:Y:S03]  /*04c0*/  STL [R1+0x18], R10 ;  /* 0x0000180a01007387 */ /* 0x0001e60000100800 */
[C---:B------:R-:W-:Y:S02]  /*04d0*/  LOP3.LUT R2, R5.reuse, 0xe0, RZ, 0xc0, !PT ;  /* 0x000000e005027812 */ /* 0x040fe400078ec0ff */
[----:B------:R-:W-:-:S03]  /*04e0*/  LOP3.LUT P0, RZ, R5, 0x1f, RZ, 0xc0, !PT ;  /* 0x0000001f05ff7812 */ /* 0x000fc6000780c0ff */
[----:B------:R-:W-:-:S05]  /*04f0*/  VIADD R2, R2, 0xffffff80 ;  /* 0xffffff8002027836 */ /* 0x000fca0000000000 */
[----:B------:R-:W-:-:S05]  /*0500*/  SHF.R.U32.HI R2, RZ, 0x5, R2 ;  /* 0x00000005ff027819 */ /* 0x000fca0000011602 */
[----:B------:R-:W-:-:S05]  /*0510*/  IMAD R11, R2, -0x4, R1 ;  /* 0xfffffffc020b7824 */ /* 0x000fca00078e0201 */
[----:B------:R-:W2:Y:S04]  /*0520*/  LDL R2, [R11+0x18] ;  /* 0x000018000b027983 */ /* 0x000ea80000100800 */
[----:B------:R-:W2:Y:S04]  /*0530*/  LDL R3, [R11+0x14] ;  /* 0x000014000b037983 */ /* 0x000ea80000100800 */
[----:B------:R-:W3:Y:S01]  /*0540*/  @P0 LDL R4, [R11+0x10] ;  /* 0x000010000b040983 */ /* 0x000ee20000100800 */
[----:B------:R-:W-:Y:S01]  /*0550*/  LOP3.LUT R5, R5, 0x1f, RZ, 0xc0, !PT ;  /* 0x0000001f05057812 */ /* 0x000fe200078ec0ff */
[----:B------:R-:W-:Y:S01]  /*0560*/  UMOV UR4, 0x54442d19 ;  /* 0x54442d1900047882 */ /* 0x000fe20000000000 */
[----:B------:R-:W-:-:S02]  /*0570*/  UMOV UR5, 0x3bf921fb ;  /* 0x3bf921fb00057882 */ /* 0x000fc40000000000 */
[-C--:B--2---:R-:W-:Y:S02]  /*0580*/  @P0 SHF.L.W.U32.HI R2, R3, R5.reuse, R2 ;  /* 0x0000000503020219 */ /* 0x084fe40000010e02 */
[----:B---3--:R-:W-:Y:S02]  /*0590*/  @P0 SHF.L.W.U32.HI R3, R4, R5, R3 ;  /* 0x0000000504030219 */ /* 0x008fe40000010e03 */
[----:B------:R-:W-:Y:S02]  /*05a0*/  ISETP.GE.AND P0, PT, R9, RZ, PT ;  /* 0x000000ff0900720c */ /* 0x000fe40003f06270 */
[C---:B------:R-:W-:Y:S01]  /*05b0*/  SHF.L.W.U32.HI R4, R3.reuse, 0x2, R2 ;  /* 0x0000000203047819 */ /* 0x040fe20000010e02 */
[----:B------:R-:W-:-:S03]  /*05c0*/  IMAD.SHL.U32 R3, R3, 0x4, RZ ;  /* 0x0000000403037824 */ /* 0x000fc600078e00ff */
[----:B------:R-:W-:Y:S02]  /*05d0*/  SHF.R.S32.HI R5, RZ, 0x1f, R4 ;  /* 0x0000001fff057819 */ /* 0x000fe40000011404 */
[----:B------:R-:W-:Y:S02]  /*05e0*/  LOP3.LUT R9, R4, R9, RZ, 0x3c, !PT ;  /* 0x0000000904097212 */ /* 0x000fe400078e3cff */
[C---:B------:R-:W-:Y:S02]  /*05f0*/  LOP3.LUT R12, R5.reuse, R3, RZ, 0x3c, !PT ;  /* 0x00000003050c7212 */ /* 0x040fe400078e3cff */
[----:B------:R-:W-:Y:S02]  /*0600*/  LOP3.LUT R13, R5, R4, RZ, 0x3c, !PT ;  /* 0x00000004050d7212 */ /* 0x000fe400078e3cff */
[----:B------:R-:W-:Y:S02]  /*0610*/  SHF.R.U32.HI R3, RZ, 0x1e, R2 ;  /* 0x0000001eff037819 */ /* 0x000fe40000011602 */
[----:B------:R-:W-:-:S02]  /*0620*/  ISETP.GE.AND P1, PT, R9, RZ, PT ;  /* 0x000000ff0900720c */ /* 0x000fc40003f26270 */
[----:B------:R-:W0:Y:S01]  /*0630*/  I2F.F64.S64 R12, R12 ;  /* 0x0000000c000c7312 */ /* 0x000e220000301c00 */
[----:B------:R-:W-:-:S05]  /*0640*/  LEA.HI R4, R4, R3, RZ, 0x1 ;  /* 0x0000000304047211 */ /* 0x000fca00078f08ff */
[----:B------:R-:W-:-:S04]  /*0650*/  IMAD.MOV R2, RZ, RZ, -R4 ;  /* 0x000000ffff027224 */ /* 0x000fc800078e0a04 */
[----:B------:R-:W-:Y:S01]  /*0660*/  @!P0 IMAD.MOV.U32 R4, RZ, RZ, R2 ;  /* 0x000000ffff048224 */ /* 0x000fe200078e0002 */
[----:B0-----:R-:W-:-:S10]  /*0670*/  DMUL R10, R12, UR4 ;  /* 0x000000040c0a7c28 */ /* 0x001fd40008000000 */
[----:B------:R-:W0:Y:S02]  /*0680*/  F2F.F32.F64 R10, R10 ;  /* 0x0000000a000a7310 */ /* 0x000e240000301000 */
[----:B0-----:R-:W-:-:S07]  /*0690*/  FSEL R12, -R10, R10, !P1 ;  /* 0x0000000a0a0c7208 */ /* 0x001fce0004800100 */
.L_x_136:
[----:B------:R-:W-:Y:S05]  /*06a0*/  BSYNC.RECONVERGENT B0 ;  /* 0x0000000000007941 */ /* 0x000fea0003800200 */
.L_x_135:
[----:B------:R-:W0:Y:S01]  /*06b0*/  LDCU UR4, c[0x3][0x4] ;  /* 0x00c00080ff0477ac */ /* 0x000e220008000800 */
[----:B------:R-:W-:Y:S02]  /*06c0*/  IMAD.MOV.U32 R5, RZ, RZ, 0x37cbac00 ;  /* 0x37cbac00ff057424 */ /* 0x000fe400078e00ff */
[----:B------:R-:W-:Y:S01]  /*06d0*/  FMUL R14, R12, R12 ;  /* 0x0000000c0c0e7220 */ /* 0x000fe20000400000 */
[----:B------:R-:W-:Y:S01]  /*06e0*/  IMAD.MOV.U32 R9, RZ, RZ, 0x3c0885e4 ;  /* 0x3c0885e4ff097424 */ /* 0x000fe200078e00ff */
[----:B------:R-:W1:Y:S01]  /*06f0*/  LDC R18, c[0x3][0x3c] ;  /* 0x00c00f00ff127b82 */ /* 0x000e620000000800 */
[----:B------:R-:W-:Y:S01]  /*0700*/  BSSY.RECONVERGENT B0, `(.L_x_138) ;  /* 0x0000056000007945 */ /* 0x000fe20003800200 */
[----:B------:R-:W-:Y:S01]  /*0710*/  FFMA R15, R14, R5, -0.0013887860113754868507 ;  /* 0xbab607ed0e0f7423 */ /* 0x000fe20000000005 */
[----:B0-----:R-:W0:Y:S01]  /*0720*/  F2F.F64.F32 R2, UR4 ;  /* 0x0000000400027d10 */ /* 0x001e220008201800 */
[----:B------:R-:W1:Y:S01]  /*0730*/  LDCU UR4, c[0x3][0x74] ;  /* 0x00c00e80ff0477ac */ /* 0x000e620008000800 */
[----:B0-----:R-:W-:Y:S01]  /*0740*/  DMUL R10, R6, R2 ;  /* 0x00000002060a7228 */ /* 0x001fe20000000000 */
[C---:B------:R-:W-:Y:S01]  /*0750*/  LOP3.LUT R2, R4.reuse, 0x1, RZ, 0xc0, !PT ;  /* 0x0000000104027812 */ /* 0x040fe200078ec0ff */
[----:B------:R-:W-:-:S04]  /*0760*/  VIADD R4, R4, 0x1 ;  /* 0x0000000104047836 */ /* 0x000fc80000000000 */
[----:B------:R0:W2:Y:S01]  /*0770*/  F2F.F32.F64 R13, R10 ;  /* 0x0000000a000d7310 */ /* 0x0000a20000301000 */
[----:B------:R-:W-:-:S04]  /*0780*/  ISETP.NE.U32.AND P0, PT, R2, 0x1, PT ;  /* 0x000000010200780c */ /* 0x000fc80003f05070 */
[----:B------:R-:W-:Y:S02]  /*0790*/  FSEL R15, R15, -0.00019574658654164522886, P0 ;  /* 0xb94d41530f0f7808 */ /* 0x000fe40000000000 */
[----:B------:R-:W-:Y:S02]  /*07a0*/  FSEL R17, R9, 0.041666727513074874878, !P0 ;  /* 0x3d2aaabb09117808 */ /* 0x000fe40004000000 */
[----:B------:R-:W-:Y:S01]  /*07b0*/  FSEL R2, R12, 1, !P0 ;  /* 0x3f8000000c027808 */ /* 0x000fe20004000000 */
[----:B0-----:R-:W-:Y:S02]  /*07c0*/  IMAD.MOV.U32 R10, RZ, RZ, 0x3e2aaaa8 ;  /* 0x3e2aaaa8ff0a7424 */ /* 0x001fe400078e00ff */
[----:B------:R-:W-:Y:S01]  /*07d0*/  FFMA R15, R14, R15, R17 ;  /* 0x0000000f0e0f7223 */ /* 0x000fe20000000011 */
[----:B--2---:R-:W-:Y:S02]  /*07e0*/  FMUL R3, R13, 0.63661974668502807617 ;  /* 0x3f22f9830d037820 */ /* 0x004fe40000400000 */
[----:B------:R-:W-:-:S02]  /*07f0*/  FSEL R11, -R10, -0.4999999701976776123, !P0 ;  /* 0xbeffffff0a0b7808 */ /* 0x000fc40004000100 */
[----:B------:R-:W-:Y:S02]  /*0800*/  LOP3.LUT P0, RZ, R4, 0x2, RZ, 0xc0, !PT ;  /* 0x0000000204ff7812 */ /* 0x000fe4000780c0ff */
[----:B------:R-:W-:Y:S01]  /*0810*/  FSETP.GE.AND P1, PT, |R13|, 105615, PT ;  /* 0x47ce47800d00780b */ /* 0x000fe20003f26200 */
[----:B------:R-:W0:Y:S01]  /*0820*/  F2I.NTZ R3, R3 ;  /* 0x0000000300037305 */ /* 0x000e220000203100 */
[C---:B------:R-:W-:Y:S01]  /*0830*/  FFMA R15, R14.reuse, R15, R11 ;  /* 0x0000000f0e0f7223 */ /* 0x040fe2000000000b */
[----:B------:R-:W-:-:S04]  /*0840*/  FFMA R11, R14, R2, RZ ;  /* 0x000000020e0b7223 */ /* 0x000fc800000000ff */
[----:B------:R-:W-:-:S04]  /*0850*/  FFMA R11, R11, R15, R2 ;  /* 0x0000000f0b0b7223 */ /* 0x000fc80000000002 */
[----:B------:R-:W-:-:S04]  /*0860*/  @P0 FADD R11, RZ, -R11 ;  /* 0x8000000bff0b0221 */ /* 0x000fc80000000000 */
[----:B------:R-:W-:Y:S01]  /*0870*/  FFMA R16, R0, R11, RZ ;  /* 0x0000000b00107223 */ /* 0x000fe200000000ff */
[----:B0-----:R-:W-:Y:S01]  /*0880*/  I2FP.F32.S32 R4, R3 ;  /* 0x0000000300047245 */ /* 0x001fe20000201400 */
[----:B-1----:R-:W-:-:S04]  /*0890*/  FMUL R11, R18, UR4 ;  /* 0x00000004120b7c20 */ /* 0x002fc80008400000 */
[----:B------:R-:W-:-:S04]  /*08a0*/  FFMA R15, R4, -1.5707962512969970703, R13 ;  /* 0xbfc90fda040f7823 */ /* 0x000fc8000000000d */
[----:B------:R-:W-:-:S04]  /*08b0*/  FFMA R15, R4, -7.5497894158615963534e-08, R15 ;  /* 0xb3a22168040f7823 */ /* 0x000fc8000000000f */
[----:B------:R-:W-:Y:S01]  /*08c0*/  FFMA R0, R4, -5.3903029534742383927e-15, R15 ;  /* 0xa7c234c504007823 */ /* 0x000fe2000000000f */
[----:B------:R-:W-:Y:S06]  /*08d0*/  @!P1 BRA `(.L_x_139) ;  /* 0x0000000000e09947 */ /* 0x000fec0003800000 */
[----:B------:R-:W-:-:S13]  /*08e0*/  FSETP.NEU.AND P0, PT, |R13|, +INF , PT ;  /* 0x7f8000000d00780b */ /* 0x000fda0003f0d200 */
[----:B------:R-:W-:Y:S05]  /*08f0*/  @!P0 BRA `(.L_x_140) ;  /* 0x0000000000d08947 */ /* 0x000fea0003800000 */
[----:B------:R-:W-:Y:S01]  /*0900*/  IMAD.SHL.U32 R2, R13, 0x100, RZ ;  /* 0x000001000d027824 */ /* 0x000fe200078e00ff */
[----:B------:R-:W0:Y:S01]  /*0910*/  LDCU.64 UR8, c[0x4][URZ] ;  /* 0x01000000ff0877ac */ /* 0x000e220008000a00 */
[----:B------:R-:W-:Y:S02]  /*0920*/  IMAD.MOV.U32 R12, RZ, RZ, RZ ;  /* 0x000000ffff0c7224 */ /* 0x000fe400078e00ff */
[----:B------:R-:W-:Y:S01]  /*0930*/  IMAD.MOV.U32 R0, RZ, RZ, R1 ;  /* 0x000000ffff007224 */ /* 0x000fe200078e0001 */
[----:B------:R-:W-:Y:S01]  /*0940*/  LOP3.LUT R19, R2, 0x80000000, RZ, 0xfc, !PT ;  /* 0x8000000002137812 */ /* 0x000fe200078efcff */
[----:B------:R-:W-:Y:S01]  /*0950*/  UMOV UR5, URZ ;  /* 0x000000ff00057c82 */ /* 0x000fe20008000000 */
[----:B------:R-:W-:-:S05]  /*0960*/  UMOV UR4, URZ ;  /* 0x000000ff00047c82 */ /* 0x000fca0008000000 */
.L_x_141:
        /* <DEDUP_REMOVED lines=37> */
[----:B------:R-:W1:Y:S01]  /*0bc0*/  I2F.F64.S64 R14, R14 ;  /* 0x0000000e000e7312 */ /* 0x000e620000301c00 */
[----:B------:R-:W-:-:S05]  /*0bd0*/  LEA.HI R3, R2, R3, RZ, 0x1 ;  /* 0x0000000302037211 */ /* 0x000fca00078f08ff */
[----:B------:R-:W-:-:S04]  /*0be0*/  IMAD.MOV R0, RZ, RZ, -R3 ;  /* 0x000000ffff007224 */ /* 0x000fc800078e0a03 */
[----:B------:R-:W-:Y:S01]  /*0bf0*/  @!P0 IMAD.MOV.U32 R3, RZ, RZ, R0 ;  /* 0x000000ffff038224 */ /* 0x000fe200078e0000 */
[----:B-1----:R-:W-:-:S10]  /*0c00*/  DMUL R18, R14, UR4 ;  /* 0x000000040e127c28 */ /* 0x002fd40008000000 */
[----:B------:R-:W1:Y:S02]  /*0c10*/  F2F.F32.F64 R18, R18 ;  /* 0x0000001200127310 */ /* 0x000e640000301000 */
[----:B-1----:R-:W-:Y:S01]  /*0c20*/  FSEL R0, -R18, R18, !P1 ;  /* 0x0000001212007208 */ /* 0x002fe20004800100 */
[----:B0-----:R-:W-:Y:S06]  /*0c30*/  BRA `(.L_x_139) ;  /* 0x0000000000087947 */ /* 0x001fec0003800000 */
.L_x_140:
[----:B------:R-:W-:Y:S01]  /*0c40*/  FMUL R0, RZ, R13 ;  /* 0x0000000dff007220 */ /* 0x000fe20000400000 */
[----:B------:R-:W-:-:S07]  /*0c50*/  IMAD.MOV.U32 R3, RZ, RZ, RZ ;  /* 0x000000ffff037224 */ /* 0x000fce00078e00ff */
.L_x_139:
[----:B------:R-:W-:Y:S05]  /*0c60*/  BSYNC.RECONVERGENT B0 ;  /* 0x0000000000007941 */ /* 0x000fea0003800200 */
.L_x_138:
[----:B------:R-:W0:Y:S01]  /*0c70*/  LDCU UR4, c[0x3][0x8] ;  /* 0x00c00100ff0477ac */ /* 0x000e220008000800 */
[----:B------:R-:W-:Y:S01]  /*0c80*/  FMUL R4, R0, R0 ;  /* 0x0000000000047220 */ /* 0x000fe20000400000 */
[C---:B------:R-:W-:Y:S01]  /*0c90*/  LOP3.LUT R2, R3.reuse, 0x1, RZ, 0xc0, !PT ;  /* 0x0000000103027812 */ /* 0x040fe200078ec0ff */
[----:B------:R-:W-:Y:S01]  /*0ca0*/  VIADD R3, R3, 0x1 ;  /* 0x0000000103037836 */ /* 0x000fe20000000000 */
[----:B------:R-:W-:Y:S01]  /*0cb0*/  BSSY.RECONVERGENT B0, `(.L_x_142) ;  /* 0x0000054000007945 */ /* 0x000fe20003800200 */
[----:B------:R-:W-:Y:S01]  /*0cc0*/  FFMA R14, R4, R5, -0.0013887860113754868507 ;  /* 0xbab607ed040e7423 */ /* 0x000fe20000000005 */
[----:B------:R-:W-:-:S04]  /*0cd0*/  ISETP.NE.U32.AND P0, PT, R2, 0x1, PT ;  /* 0x000000010200780c */ /* 0x000fc80003f05070 */
[----:B------:R-:W-:Y:S02]  /*0ce0*/  FSEL R15, R14, -0.00019574658654164522886, P0 ;  /* 0xb94d41530e0f7808 */ /* 0x000fe40000000000 */
[----:B------:R-:W-:Y:S01]  /*0cf0*/  FSEL R17, R9, 0.041666727513074874878, !P0 ;  /* 0x3d2aaabb09117808 */ /* 0x000fe20004000000 */
[----:B------:R-:W1:Y:S01]  /*0d00*/  LDC R14, c[0x3][0x40] ;  /* 0x00c01000ff0e7b82 */ /* 0x000e620000000800 */
[----:B------:R-:W-:-:S03]  /*0d10*/  FSEL R0, R0, 1, !P0 ;  /* 0x3f80000000007808 */ /* 0x000fc60004000000 */
[----:B------:R-:W-:Y:S01]  /*0d20*/  FFMA R15, R4, R15, R17 ;  /* 0x0000000f040f7223 */ /* 0x000fe20000000011 */
[----:B0-----:R-:W0:Y:S01]  /*0d30*/  F2F.F64.F32 R12, UR4 ;  /* 0x00000004000c7d10 */ /* 0x001e220008201800 */
[----:B------:R-:W-:Y:S01]  /*0d40*/  FSEL R17, -R10, -0.4999999701976776123, !P0 ;  /* 0xbeffffff0a117808 */ /* 0x000fe20004000100 */
[----:B------:R-:W1:Y:S01]  /*0d50*/  LDCU UR4, c[0x3][0x78] ;  /* 0x00c00f00ff0477ac */ /* 0x000e620008000800 */
[----:B------:R-:W-:Y:S01]  /*0d60*/  LOP3.LUT P0, RZ, R3, 0x2, RZ, 0xc0, !PT ;  /* 0x0000000203ff7812 */ /* 0x000fe2000780c0ff */
[C---:B------:R-:W-:Y:S02]  /*0d70*/  FFMA R3, R4.reuse, R0, RZ ;  /* 0x0000000004037223 */ /* 0x040fe400000000ff */
[----:B------:R-:W-:-:S04]  /*0d80*/  FFMA R15, R4, R15, R17 ;  /* 0x0000000f040f7223 */ /* 0x000fc80000000011 */
[----:B------:R-:W-:Y:S01]  /*0d90*/  FFMA R0, R3, R15, R0 ;  /* 0x0000000f03007223 */ /* 0x000fe20000000000 */
[----:B0-----:R-:W-:-:S05]  /*0da0*/  DMUL R12, R6, R12 ;  /* 0x0000000c060c7228 */ /* 0x001fca0000000000 */
[----:B------:R-:W-:-:S04]  /*0db0*/  @P0 FADD R0, RZ, -R0 ;  /* 0x80000000ff000221 */ /* 0x000fc80000000000 */
[----:B------:R-:W-:Y:S01]  /*0dc0*/  FFMA R16, R11, R0, R16 ;  /* 0x000000000b107223 */ /* 0x000fe20000000010 */
[----:B-1----:R-:W-:Y:S01]  /*0dd0*/  FMUL R11, R14, UR4 ;  /* 0x000000040e0b7c20 */ /* 0x002fe20008400000 */
        /* <DEDUP_REMOVED lines=18> */
.L_x_145:
        /* <DEDUP_REMOVED lines=45> */
.L_x_144:
[----:B------:R-:W-:Y:S01]  /*11d0*/  FMUL R0, RZ, R13 ;  /* 0x0000000dff007220 */ /* 0x000fe20000400000 */
[----:B------:R-:W-:-:S07]  /*11e0*/  IMAD.MOV.U32 R2, RZ, RZ, RZ ;  /* 0x000000ffff027224 */ /* 0x000fce00078e00ff */
.L_x_143:
[----:B------:R-:W-:Y:S05]  /*11f0*/  BSYNC.RECONVERGENT B0 ;  /* 0x0000000000007941 */ /* 0x000fea0003800200 */
.L_x_142:
        /* <DEDUP_REMOVED lines=15> */
[----:B------:R-:W-:-:S03]  /*12f0*/  LOP3.LUT P0, RZ, R2, 0x2, RZ, 0xc0, !PT ;  /* 0x0000000202ff7812 */ /* 0x000fc6000780c0ff */
[C---:B------:R-:W-:Y:S01]  /*1300*/  FFMA R17, R4.reuse, R15, R17 ;  /* 0x0000000f04117223 */ /* 0x040fe20000000011 */
[----:B------:R-:W-:-:S04]  /*1310*/  FFMA R15, R4, R0, RZ ;  /* 0x00000000040f7223 */ /* 0x000fc800000000ff */
[----:B------:R-:W-:Y:S01]  /*1320*/  FFMA R0, R15, R17, R0 ;  /* 0x000000110f007223 */ /* 0x000fe20000000000 */
[----:B0-----:R-:W-:-:S04]  /*1330*/  DMUL R12, R6, R12 ;  /* 0x0000000c060c7228 */ /* 0x001fc80000000000 */
        /* <DEDUP_REMOVED lines=21> */
.L_x_149:
        /* <DEDUP_REMOVED lines=45> */
.L_x_148:
[----:B------:R-:W-:Y:S01]  /*1760*/  FMUL R0, RZ, R13 ;  /* 0x0000000dff007220 */ /* 0x000fe20000400000 */
[----:B------:R-:W-:-:S07]  /*1770*/  IMAD.MOV.U32 R3, RZ, RZ, RZ ;  /* 0x000000ffff037224 */ /* 0x000fce00078e00ff */
.L_x_147:
[----:B------:R-:W-:Y:S05]  /*1780*/  BSYNC.RECONVERGENT B0 ;  /* 0x0000000000007941 */ /* 0x000fea0003800200 */
.L_x_146:
        /* <DEDUP_REMOVED lines=41> */
.L_x_153:
        /* <DEDUP_REMOVED lines=45> */
.L_x_152:
[----:B------:R-:W-:Y:S01]  /*1cf0*/  FMUL R0, RZ, R13 ;  /* 0x0000000dff007220 */ /* 0x000fe20000400000 */
[----:B------:R-:W-:-:S07]  /*1d00*/  IMAD.MOV.U32 R2, RZ, RZ, RZ ;  /* 0x000000ffff027224 */ /* 0x000fce00078e00ff */
.L_x_151:
[----:B------:R-:W-:Y:S05]  /*1d10*/  BSYNC.RECONVERGENT B0 ;  /* 0x0000000000007941 */ /* 0x000fea0003800200 */
.L_x_150:
        /* <DEDUP_REMOVED lines=41> */
.L_x_157:
        /* <DEDUP_REMOVED lines=45> */
.L_x_156:
[----:B------:R-:W-:Y:S01]  /*2280*/  FMUL R0, RZ, R13 ;  /* 0x0000000dff007220 */ /* 0x000fe20000400000 */
[----:B------:R-:W-:-:S07]  /*2290*/  IMAD.MOV.U32 R3, RZ, RZ, RZ ;  /* 0x000000ffff037224 */ /* 0x000fce00078e00ff */
.L_x_155:
[----:B------:R-:W-:Y:S05]  /*22a0*/  BSYNC.RECONVERGENT B0 ;  /* 0x0000000000007941 */ /* 0x000fea0003800200 */
.L_x_154:
        /* <DEDUP_REMOVED lines=41> */
.L_x_161:
        /* <DEDUP_REMOVED lines=45> */
.L_x_160:
[----:B------:R-:W-:Y:S01]  /*2810*/  FMUL R0, RZ, R13 ;  /* 0x0000000dff007220 */ /* 0x000fe20000400000 */
[----:B------:R-:W-:-:S07]  /*2820*/  IMAD.MOV.U32 R2, RZ, RZ, RZ ;  /* 0x000000ffff027224 */ /* 0x000fce00078e00ff */
.L_x_159:
[----:B------:R-:W-:Y:S05]  /*2830*/  BSYNC.RECONVERGENT B0 ;  /* 0x0000000000007941 */ /* 0x000fea0003800200 */
.L_x_158:
        /* <DEDUP_REMOVED lines=41> */
.L_x_165:
        /* <DEDUP_REMOVED lines=45> */
.L_x_164:
[----:B------:R-:W-:Y:S01]  /*2da0*/  FMUL R0, RZ, R13 ;  /* 0x0000000dff007220 */ /* 0x000fe20000400000 */
[----:B------:R-:W-:-:S07]  /*2db0*/  IMAD.MOV.U32 R3, RZ, RZ, RZ ;  /* 0x000000ffff037224 */ /* 0x000fce00078e00ff */
.L_x_163:
[----:B------:R-:W-:Y:S05]  /*2dc0*/  BSYNC.RECONVERGENT B0 ;  /* 0x0000000000007941 */ /* 0x000fea0003800200 */
.L_x_162:
        /* <DEDUP_REMOVED lines=41> */
.L_x_169:
        /* <DEDUP_REMOVED lines=45> */
.L_x_168:
[----:B------:R-:W-:Y:S01]  /*3330*/  FMUL R0, RZ, R13 ;  /* 0x0000000dff007220 */ /* 0x000fe20000400000 */
[----:B------:R-:W-:-:S07]  /*3340*/  IMAD.MOV.U32 R2, RZ, RZ, RZ ;  /* 0x000000ffff027224 */ /* 0x000fce00078e00ff */
.L_x_167:
[----:B------:R-:W-:Y:S05]  /*3350*/  BSYNC.RECONVERGENT B0 ;  /* 0x0000000000007941 */ /* 0x000fea0003800200 */
.L_x_166:
        /* <DEDUP_REMOVED lines=41> */
.L_x_173:
        /* <DEDUP_REMOVED lines=45> */
.L_x_172:
[----:B------:R-:W-:Y:S01]  /*38c0*/  FMUL R0, RZ, R13 ;  /* 0x0000000dff007220 */ /* 0x000fe20000400000 */
[----:B------:R-:W-:-:S07]  /*38d0*/  IMAD.MOV.U32 R3, RZ, RZ, RZ ;  /* 0x000000ffff037224 */ /* 0x000fce00078e00ff */
.L_x_171:
[----:B------:R-:W-:Y:S05]  /*38e0*/  BSYNC.RECONVERGENT B0 ;  /* 0x0000000000007941 */ /* 0x000fea0003800200 */
.L_x_170:
        /* <DEDUP_REMOVED lines=41> */
.L_x_177:
        /* <DEDUP_REMOVED lines=45> */
.L_x_176:
[----:B------:R-:W-:Y:S01]  /*3e50*/  FMUL R0, RZ, R13 ;  /* 0x0000000dff007220 */ /* 0x000fe20000400000 */
[----:B------:R-:W-:-:S07]  /*3e60*/  IMAD.MOV.U32 R2, RZ, RZ, RZ ;  /* 0x000000ffff027224 */ /* 0x000fce00078e00ff */
.L_x_175:
[----:B------:R-:W-:Y:S05]  /*3e70*/  BSYNC.RECONVERGENT B0 ;  /* 0x0000000000007941 */ /* 0x000fea0003800200 */
.L_x_174:
        /* <DEDUP_REMOVED lines=41> */
.L_x_181:
        /* <DEDUP_REMOVED lines=45> */
.L_x_180:
[----:B------:R-:W-:Y:S01]  /*43e0*/  FMUL R0, RZ, R13 ;  /* 0x0000000dff007220 */ /* 0x000fe20000400000 */
[----:B------:R-:W-:-:S07]  /*43f0*/  IMAD.MOV.U32 R3, RZ, RZ, RZ ;  /* 0x000000ffff037224 */ /* 0x000fce00078e00ff */
.L_x_179:
[----:B------:R-:W-:Y:S05]  /*4400*/  BSYNC.RECONVERGENT B0 ;  /* 0x0000000000007941 */ /* 0x000fea0003800200 */
.L_x_178:
        /* <DEDUP_REMOVED lines=41> */
.L_x_185:
        /* <DEDUP_REMOVED lines=45> */
.L_x_184:
[----:B------:R-:W-:Y:S01]  /*4970*/  FMUL R0, RZ, R13 ;  /* 0x0000000dff007220 */ /* 0x000fe20000400000 */
[----:B------:R-:W-:-:S07]  /*4980*/  IMAD.MOV.U32 R2, RZ, RZ, RZ ;  /* 0x000000ffff027224 */ /* 0x000fce00078e00ff */
.L_x_183:
[----:B------:R-:W-:Y:S05]  /*4990*/  BSYNC.RECONVERGENT B0 ;  /* 0x0000000000007941 */ /* 0x000fea0003800200 */
.L_x_182:
[----:B------:R-:W0:Y:S01]  /*49a0*/  LDCU UR4, c[0x3][0x34] ;  /* 0x00c00680ff0477ac */ /* 0x000e220008000800 */
[----:B------:R-:W-:Y:S01]  /*49b0*/  FMUL R4, R0, R0 ;  /* 0x0000000000047220 */ /* 0x000fe20000400000 */
[C---:B------:R-:W-:Y:S01]  /*49c0*/  LOP3.LUT R3, R2.reuse, 0x1, RZ, 0xc0, !PT ;  /* 0x0000000102037812 */ /* 0x040fe200078ec0ff */
[----:B------:R-:W-:Y:S01]  /*49d0*/  VIADD R2, R2, 0x1 ;  /* 0x0000000102027836 */ /* 0x000fe20000000000 */
[----:B------:R-:W-:Y:S02]  /*49e0*/  BSSY.RECONVERGENT B0, `(.L_x_186) ;  /* 0x0000054000007945 */ /* 0x000fe40003800200 */
[----:B------:R-:W-:-:S04]  /*49f0*/  ISETP.NE.U32.AND P0, PT, R3, 0x1, PT ;  /* 0x000000010300780c */ /* 0x000fc80003f05070 */
[----:B------:R-:W-:Y:S02]  /*4a00*/  FSEL R17, R9, 0.041666727513074874878, !P0 ;  /* 0x3d2aaabb09117808 */ /* 0x000fe40004000000 */
[----:B------:R-:W-:Y:S01]  /*4a10*/  FSEL R0, R0, 1, !P0 ;  /* 0x3f80000000007808 */ /* 0x000fe20004000000 */
[----:B0-----:R-:W0:Y:S01]  /*4a20*/  F2F.F64.F32 R12, UR4 ;  /* 0x00000004000c7d10 */ /* 0x001e220008201800 */
[----:B------:R-:W1:Y:S01]  /*4a30*/  LDCU UR4, c[0x3][0xa4] ;  /* 0x00c01480ff0477ac */ /* 0x000e620008000800 */
[----:B0-----:R-:W-:Y:S01]  /*4a40*/  DMUL R12, R6, R12 ;  /* 0x0000000c060c7228 */ /* 0x001fe20000000000 */
[----:B------:R-:W-:-:S05]  /*4a50*/  FFMA R6, R4, R5, -0.0013887860113754868507 ;  /* 0xbab607ed04067423 */ /* 0x000fca0000000005 */
[----:B------:R0:W2:Y:S01]  /*4a60*/  F2F.F32.F64 R7, R12 ;  /* 0x0000000c00077310 */ /* 0x0000a20000301000 */
[----:B------:R-:W-:Y:S02]  /*4a70*/  FSEL R15, R6, -0.00019574658654164522886, P0 ;  /* 0xb94d4153060f7808 */ /* 0x000fe40000000000 */
[----:B------:R-:W1:Y:S03]  /*4a80*/  LDC R6, c[0x3][0x6c] ;  /* 0x00c01b00ff067b82 */ /* 0x000e660000000800 */
[----:B------:R-:W-:Y:S01]  /*4a90*/  FFMA R15, R4, R15, R17 ;  /* 0x0000000f040f7223 */ /* 0x000fe20000000011 */
[----:B0-----:R-:W-:Y:S02]  /*4aa0*/  FSEL R13, -R10, -0.4999999701976776123, !P0 ;  /* 0xbeffffff0a0d7808 */ /* 0x001fe40004000100 */
[----:B------:R-:W-:Y:S01]  /*4ab0*/  LOP3.LUT P0, RZ, R2, 0x2, RZ, 0xc0, !PT ;  /* 0x0000000202ff7812 */ /* 0x000fe2000780c0ff */
[C---:B--2---:R-:W-:Y:S01]  /*4ac0*/  FMUL R14, R7.reuse, 0.63661974668502807617 ;  /* 0x3f22f983070e7820 */ /* 0x044fe20000400000 */
[----:B------:R-:W-:Y:S01]  /*4ad0*/  FSETP.GE.AND P1, PT, |R7|, 105615, PT ;  /* 0x47ce47800700780b */ /* 0x000fe20003f26200 */
[C---:B------:R-:W-:Y:S01]  /*4ae0*/  FFMA R15, R4.reuse, R15, R13 ;  /* 0x0000000f040f7223 */ /* 0x040fe2000000000d */
[----:B------:R-:W-:Y:S01]  /*4af0*/  FFMA R13, R4, R0, RZ ;  /* 0x00000000040d7223 */ /* 0x000fe200000000ff */
[----:B------:R1:W0:Y:S03]  /*4b00*/  F2I.NTZ R3, R14 ;  /* 0x0000000e00037305 */ /* 0x0002260000203100 */
[----:B------:R-:W-:-:S05]  /*4b10*/  FFMA R0, R13, R15, R0 ;  /* 0x0000000f0d007223 */ /* 0x000fca0000000000 */
[----:B------:R-:W-:Y:S01]  /*4b20*/  @P0 FADD R0, RZ, -R0 ;  /* 0x80000000ff000221 */ /* 0x000fe20000000000 */
[----:B-1----:R-:W-:-:S03]  /*4b30*/  FMUL R14, R6, UR4 ;  /* 0x00000004060e7c20 */ /* 0x002fc60008400000 */
[----:B------:R-:W-:Y:S01]  /*4b40*/  FFMA R11, R11, R0, R16 ;  /* 0x000000000b0b7223 */ /* 0x000fe20000000010 */
        /* <DEDUP_REMOVED lines=14> */
.L_x_189:
        /* <DEDUP_REMOVED lines=45> */
.L_x_188:
[----:B------:R-:W-:Y:S01]  /*4f00*/  FMUL R0, RZ, R7 ;  /* 0x00000007ff007220 */ /* 0x000fe20000400000 */
[----:B------:R-:W-:-:S07]  /*4f10*/  IMAD.MOV.U32 R3, RZ, RZ, RZ ;  /* 0x000000ffff037224 */ /* 0x000fce00078e00ff */
.L_x_187:
[----:B------:R-:W-:Y:S05]  /*4f20*/  BSYNC.RECONVERGENT B0 ;  /* 0x0000000000007941 */ /* 0x000fea0003800200 */
.L_x_186:
[----:B------:R-:W0:Y:S01]  /*4f30*/  LDC R7, c[0x0][0x398] ;  /* 0x0000e600ff077b82 */ /* 0x000e220000000800 */
[----:B------:R-:W-:Y:S01]  /*4f40*/  FMUL R2, R0, R0 ;  /* 0x0000000000027220 */ /* 0x000fe20000400000 */
[C---:B------:R-:W-:Y:S01]  /*4f50*/  LOP3.LUT R4, R3.reuse, 0x1, RZ, 0xc0, !PT ;  /* 0x0000000103047812 */ /* 0x040fe200078ec0ff */
[----:B------:R-:W-:Y:S01]  /*4f60*/  VIADD R3, R3, 0x1 ;  /* 0x0000000103037836 */ /* 0x000fe20000000000 */
[----:B------:R-:W-:Y:S01]  /*4f70*/  BSSY.RECONVERGENT B0, `(.L_x_190) ;  /* 0x000001c000007945 */ /* 0x000fe20003800200 */
[----:B------:R-:W-:Y:S01]  /*4f80*/  FFMA R5, R2, R5, -0.0013887860113754868507 ;  /* 0xbab607ed02057423 */ /* 0x000fe20000000005 */
[----:B------:R-:W-:Y:S02]  /*4f90*/  ISETP.NE.U32.AND P0, PT, R4, 0x1, PT ;  /* 0x000000010400780c */ /* 0x000fe40003f05070 */
[----:B------:R-:W-:Y:S02]  /*4fa0*/  LOP3.LUT P1, RZ, R3, 0x2, RZ, 0xc0, !PT ;  /* 0x0000000203ff7812 */ /* 0x000fe4000782c0ff */
[----:B------:R-:W-:-:S02]  /*4fb0*/  FSEL R9, R9, 0.041666727513074874878, !P0 ;  /* 0x3d2aaabb09097808 */ /* 0x000fc40004000000 */
[----:B------:R-:W-:Y:S02]  /*4fc0*/  FSEL R5, R5, -0.00019574658654164522886, P0 ;  /* 0xb94d415305057808 */ /* 0x000fe40000000000 */
[----:B------:R-:W-:Y:S02]  /*4fd0*/  FSEL R3, -R10, -0.4999999701976776123, !P0 ;  /* 0xbeffffff0a037808 */ /* 0x000fe40004000100 */
[----:B------:R-:W-:Y:S01]  /*4fe0*/  FSEL R0, R0, 1, !P0 ;  /* 0x3f80000000007808 */ /* 0x000fe20004000000 */
[----:B------:R-:W-:-:S04]  /*4ff0*/  FFMA R5, R2, R5, R9 ;  /* 0x0000000502057223 */ /* 0x000fc80000000009 */
[C---:B------:R-:W-:Y:S01]  /*5000*/  FFMA R5, R2.reuse, R5, R3 ;  /* 0x0000000502057223 */ /* 0x040fe20000000003 */
[----:B------:R-:W-:Y:S01]  /*5010*/  FFMA R3, R2, R0, RZ ;  /* 0x0000000002037223 */ /* 0x000fe200000000ff */
[----:B0-----:R-:W0:Y:S03]  /*5020*/  MUFU.RCP R4, R7 ;  /* 0x0000000700047308 */ /* 0x001e260000001000 */
[----:B------:R-:W-:-:S04]  /*5030*/  FFMA R0, R3, R5, R0 ;  /* 0x0000000503007223 */ /* 0x000fc80000000000 */
[----:B------:R-:W-:-:S04]  /*5040*/  @P1 FADD R0, RZ, -R0 ;  /* 0x80000000ff001221 */ /* 0x000fc80000000000 */
[----:B------:R-:W-:-:S04]  /*5050*/  FFMA R0, R14, R0, R11 ;  /* 0x000000000e007223 */ /* 0x000fc8000000000b */
[----:B------:R-:W-:Y:S01]  /*5060*/  FMUL R0, R0, 8 ;  /* 0x4100000000007820 */ /* 0x000fe20000400000 */
[----:B0-----:R-:W-:-:S03]  /*5070*/  FFMA R3, R4, -R7, 1 ;  /* 0x3f80000004037423 */ /* 0x001fc60000000807 */
[----:B------:R-:W0:Y:S01]  /*5080*/  FCHK P0, R0, R7 ;  /* 0x0000000700007302 */ /* 0x000e220000000000 */
[----:B------:R-:W-:-:S04]  /*5090*/  FFMA R3, R4, R3, R4 ;  /* 0x0000000304037223 */ /* 0x000fc80000000004 */
[----:B------:R-:W-:-:S04]  /*50a0*/  FFMA R2, R0, R3, RZ ;  /* 0x0000000300027223 */ /* 0x000fc800000000ff */
[----:B------:R-:W-:-:S04]  /*50b0*/  FFMA R4, R2, -R7, R0 ;  /* 0x8000000702047223 */ /* 0x000fc80000000000 */
[----:B------:R-:W-:Y:S01]  /*50c0*/  FFMA R5, R3, R4, R2 ;  /* 0x0000000403057223 */ /* 0x000fe20000000002 */
[----:B0-----:R-:W-:Y:S06]  /*50d0*/  @!P0 BRA `(.L_x_191) ;  /* 0x0000000000148947 */ /* 0x001fec0003800000 */
[----:B------:R-:W0:Y:S01]  /*50e0*/  LDCU UR4, c[0x0][0x398] ;  /* 0x00007300ff0477ac */ /* 0x000e220008000800 */
[----:B------:R-:W-:Y:S01]  /*50f0*/  MOV R2, 0x5120 ;  /* 0x0000512000027802 */ /* 0x000fe20000000f00 */
[----:B0-----:R-:W-:-:S07]  /*5100*/  IMAD.U32 R3, RZ, RZ, UR4 ;  /* 0x00000004ff037e24 */ /* 0x001fce000f8e00ff */
[----:B------:R-:W-:Y:S05]  /*5110*/  CALL.REL.NOINC `($__internal_6_$__cuda_sm3x_div_rn_noftz_f32_slowpath) ;  /* 0x00000000001c7944 */ /* 0x000fea0003c00000 */
[----:B------:R-:W-:-:S07]  /*5120*/  IMAD.MOV.U32 R5, RZ, RZ, R0 ;  /* 0x000000ffff057224 */ /* 0x000fce00078e0000 */
.L_x_191:
[----:B------:R-:W-:Y:S05]  /*5130*/  BSYNC.RECONVERGENT B0 ;  /* 0x0000000000007941 */ /* 0x000fea0003800200 */
.L_x_190:
[----:B------:R-:W0:Y:S02]  /*5140*/  LDCU.64 UR4, c[0x0][0x380] ;  /* 0x00007000ff0477ac */ /* 0x000e240008000a00 */
[----:B0-----:R-:W-:-:S04]  /*5150*/  LEA R2, P0, R8, UR4, 0x2 ;  /* 0x0000000408027c11 */ /* 0x001fc8000f8010ff */
[----:B------:R-:W-:-:S05]  /*5160*/  LEA.HI.X R3, R8, UR5, RZ, 0x2, P0 ;  /* 0x0000000508037c11 */ /* 0x000fca00080f14ff */
[----:B------:R-:W-:Y:S01]  /*5170*/  STG.E desc[UR6][R2.64], R5 ;  /* 0x0000000502007986 */ /* 0x000fe2000c101906 */
[----:B------:R-:W-:Y:S05]  /*5180*/  EXIT ;  /* 0x000000000000794d */ /* 0x000fea0003800000 */
        .weak           $__internal_6_$__cuda_sm3x_div_rn_noftz_f32_slowpath
        .type           $__internal_6_$__cuda_sm3x_div_rn_noftz_f32_slowpath,@function
        .size           $__internal_6_$__cuda_sm3x_div_rn_noftz_f32_slowpath,(.L_x_210 - $__internal_6_$__cuda_sm3x_div_rn_noftz_f32_slowpath)
$__internal_6_$__cuda_sm3x_div_rn_noftz_f32_slowpath:
        /* <DEDUP_REMOVED lines=34> */
.L_x_193:
[----:B------:R-:W-:Y:S01]  /*53b0*/  LEA R6, R12, 0xc0800000, 0x17 ;  /* 0xc08000000c067811 */ /* 0x000fe200078eb8ff */
[----:B------:R-:W-:Y:S04]  /*53c0*/  BSSY.RECONVERGENT B2, `(.L_x_198) ;  /* 0x0000036000027945 */ /* 0x000fe80003800200 */
[----:B------:R-:W-:Y:S02]  /*53d0*/  IMAD.IADD R6, R3, 0x1, -R6 ;  /* 0x0000000103067824 */ /* 0x000fe400078e0a06 */
[----:B------:R-:W-:Y:S02]  /*53e0*/  VIADD R3, R9, 0xffffff81 ;  /* 0xffffff8109037836 */ /* 0x000fe40000000000 */
[----:B------:R-:W0:Y:S01]  /*53f0*/  MUFU.RCP R5, R6 ;  /* 0x0000000600057308 */ /* 0x000e220000001000 */
[----:B------:R-:W-:Y:S01]  /*5400*/  FADD.FTZ R7, -R6, -RZ ;  /* 0x800000ff06077221 */ /* 0x000fe20000010100 */
[----:B------:R-:W-:-:S03]  /*5410*/  IMAD R0, R3, -0x800000, R0 ;  /* 0xff80000003007824 */ /* 0x000fc600078e0200 */
[----:B0-----:R-:W-:-:S04]  /*5420*/  FFMA R10, R5, R7, 1 ;  /* 0x3f800000050a7423 */ /* 0x001fc80000000007 */
[----:B------:R-:W-:-:S04]  /*5430*/  FFMA R14, R5, R10, R5 ;  /* 0x0000000a050e7223 */ /* 0x000fc80000000005 */
[----:B------:R-:W-:-:S04]  /*5440*/  FFMA R5, R0, R14, RZ ;  /* 0x0000000e00057223 */ /* 0x000fc800000000ff */
[----:B------:R-:W-:-:S04]  /*5450*/  FFMA R10, R7, R5, R0 ;  /* 0x00000005070a7223 */ /* 0x000fc80000000000 */
[----:B------:R-:W-:Y:S01]  /*5460*/  FFMA R9, R14, R10, R5 ;  /* 0x0000000a0e097223 */ /* 0x000fe20000000005 */
[----:B------:R-:W-:-:S03]  /*5470*/  IADD3 R5, PT, PT, R3, 0x7f, -R12 ;  /* 0x0000007f03057810 */ /* 0x000fc60007ffe80c */
[----:B------:R-:W-:Y:S02]  /*5480*/  FFMA R10, R7, R9, R0 ;  /* 0x00000009070a7223 */ /* 0x000fe40000000000 */
[----:B------:R-:W-:Y:S02]  /*5490*/  IMAD.IADD R5, R5, 0x1, R4 ;  /* 0x0000000105057824 */ /* 0x000fe400078e0204 */
        /* <DEDUP_REMOVED lines=20> */
[----:B------:R-:W-:Y:S01]  /*55e0*/  ISETP.NE.AND P1, PT, R7, RZ, PT ;  /* 0x000000ff0700720c */ /* 0x000fe20003f25270 */
[----:B------:R-:W-:Y:S01]  /*55f0*/  IMAD.MOV R7, RZ, RZ, -R7 ;  /* 0x000000ffff077224 */ /* 0x000fe200078e0a07 */
        /* <DEDUP_REMOVED lines=14> */
.L_x_200:
[----:B------:R-:W-:-:S04]  /*56e0*/  LOP3.LUT R0, R0, 0x80000000, RZ, 0xc0, !PT ;  /* 0x8000000000007812 */ /* 0x000fc800078ec0ff */
[----:B------:R-:W-:Y:S01]  /*56f0*/  LOP3.LUT R0, R0, 0x7f800000, RZ, 0xfc, !PT ;  /* 0x7f80000000007812 */ /* 0x000fe200078efcff */
[----:B------:R-:W-:Y:S06]  /*5700*/  BRA `(.L_x_201) ;  /* 0x0000000000047947 */ /* 0x000fec0003800000 */
.L_x_199:
[----:B------:R-:W-:-:S07]  /*5710*/  IMAD R0, R5, 0x800000, R0 ;  /* 0x0080000005007824 */ /* 0x000fce00078e0200 */
.L_x_201:
[----:B------:R-:W-:Y:S05]  /*5720*/  BSYNC.RECONVERGENT B2 ;  /* 0x0000000000027941 */ /* 0x000fea0003800200 */
.L_x_198:
[----:B------:R-:W-:Y:S05]  /*5730*/  BRA `(.L_x_202) ;  /* 0x0000000000207947 */ /* 0x000fea0003800000 */
.L_x_197:
[----:B------:R-:W-:-:S04]  /*5740*/  LOP3.LUT R0, R3, 0x80000000, R0, 0x48, !PT ;  /* 0x8000000003007812 */ /* 0x000fc800078e4800 */
[----:B------:R-:W-:Y:S01]  /*5750*/  LOP3.LUT R0, R0, 0x7f800000, RZ, 0xfc, !PT ;  /* 0x7f80000000007812 */ /* 0x000fe200078efcff */
[----:B------:R-:W-:Y:S06]  /*5760*/  BRA `(.L_x_202) ;  /* 0x0000000000147947 */ /* 0x000fec0003800000 */
.L_x_196:
[----:B------:R-:W-:Y:S01]  /*5770*/  LOP3.LUT R0, R3, 0x80000000, R0, 0x48, !PT ;  /* 0x8000000003007812 */ /* 0x000fe200078e4800 */
[----:B------:R-:W-:Y:S06]  /*5780*/  BRA `(.L_x_202) ;  /* 0x00000000000c7947 */ /* 0x000fec0003800000 */
.L_x_195:
[----:B------:R-:W0:Y:S01]  /*5790*/  MUFU.RSQ R0, -QNAN ;  /* 0xffc0000000007908 */ /* 0x000e220000001400 */
[----:B------:R-:W-:Y:S05]  /*57a0*/  BRA `(.L_x_202) ;  /* 0x0000000000047947 */ /* 0x000fea0003800000 */
.L_x_194:
[----:B------:R-:W-:-:S07]  /*57b0*/  FADD.FTZ R0, R0, R3 ;  /* 0x0000000300007221 */ /* 0x000fce0000010000 */
.L_x_202:
[----:B------:R-:W-:Y:S05]  /*57c0*/  BSYNC.RECONVERGENT B1 ;  /* 0x0000000000017941 */ /* 0x000fea0003800200 */
.L_x_192:
[----:B------:R-:W-:-:S04]  /*57d0*/  IMAD.MOV.U32 R3, RZ, RZ, 0x0 ;  /* 0x00000000ff037424 */ /* 0x000fc800078e00ff */
[----:B0-----:R-:W-:Y:S05]  /*57e0*/  RET.REL.NODEC R2 `(_Z14convolveKernelPfmmf) ;  /* 0xffffffa802047950 */ /* 0x001fea0003c3ffff */
.L_x_203:
        /* <DEDUP_REMOVED lines=9> */
.L_x_210:


//--------------------- .nv.global.init           --------------------------
	.section	.nv.global.init,"aw",@progbits
	.align	4
.nv.global.init:
	.type		__cudart_i2opi_f,@object
	.size		__cudart_i2opi_f,(.L_3 - __cudart_i2opi_f)
__cudart_i2opi_f:
        /*0000*/ 	.byte	0x41, 0x90, 0x43, 0x3c, 0x99, 0x95, 0x62, 0xdb, 0xc0, 0xdd, 0x34, 0xf5, 0xd1, 0x57, 0x27, 0xfc
        /*0010*/ 	.byte	0x29, 0x15, 0x44, 0x4e, 0x6e, 0x83, 0xf9, 0xa2
.L_3:


//--------------------- .nv.shared.reserved.0     --------------------------
	.section	.nv.shared.reserved.0,"aw",@nobits
	.weak		__nv_reservedSMEM_offset_0_alias
	.size		__nv_reservedSMEM_offset_0_alias, 0, 64
	.other		__nv_reservedSMEM_offset_0_alias,@"STO_CUDA_RESERVED_SHARED STV_DEFAULT"
__nv_reservedSMEM_offset_0_alias:
	.zero		0
	.zero		64


//--------------------- .nv.constant0._Z11finalinterpPfS_S_m --------------------------
	.section	.nv.constant0._Z11finalinterpPfS_S_m,"a",@progbits
	.sectionflags	@""
	.align	4
.nv.constant0._Z11finalinterpPfS_S_m:
	.zero		928


//--------------------- .nv.constant0._Z12coordschangePfS_m --------------------------
	.section	.nv.constant0._Z12coordschangePfS_m,"a",@progbits
	.sectionflags	@""
	.align	4
.nv.constant0._Z12coordschangePfS_m:
	.zero		920


//--------------------- .nv.constant0._Z7scalingPfS_mf --------------------------
	.section	.nv.constant0._Z7scalingPfS_mf,"a",@progbits
	.sectionflags	@""
	.align	4
.nv.constant0._Z7scalingPfS_mf:
	.zero		924


//--------------------- .nv.constant0._Z12accumulationPfP6float2mm --------------------------
	.section	.nv.constant0._Z12accumulationPfP6float2mm,"a",@progbits
	.sectionflags	@""
	.align	4
.nv.constant0._Z12accumulationPfP6float2mm:
	.zero		928


//--------------------- .nv.constant0._Z9ifftShiftP6float2S0_mm --------------------------
	.section	.nv.constant0._Z9ifftShiftP6float2S0_mm,"a",@progbits
	.sectionflags	@""
	.align	4
.nv.constant0._Z9ifftShiftP6float2S0_mm:
	.zero		928


//--------------------- .nv.constant0._Z16combineToComplexPfS_P6float2m --------------------------
	.section	.nv.constant0._Z16combineToComplexPfS_P6float2m,"a",@progbits
	.sectionflags	@""
	.align	4
.nv.constant0._Z16combineToComplexPfS_P6float2m:
	.zero		928


//--------------------- .nv.constant0._Z8griddingPfS_S_S_S_ffmm --------------------------
	.section	.nv.constant0._Z8griddingPfS_S_S_S_ffmm,"a",@progbits
	.sectionflags	@""
	.align	4
.nv.constant0._Z8griddingPfS_S_S_S_ffmm:
	.zero		960


//--------------------- .nv.constant0._Z18computeVisWeightedPfS_mf --------------------------
	.section	.nv.constant0._Z18computeVisWeightedPfS_mf,"a",@progbits
	.sectionflags	@""
	.align	4
.nv.constant0._Z18computeVisWeightedPfS_mf:
	.zero		924


//--------------------- .nv.constant0._Z14convolveKernelPfmmf --------------------------
	.section	.nv.constant0._Z14convolveKernelPfmmf,"a",@progbits
	.sectionflags	@""
	.align	4
.nv.constant0._Z14convolveKernelPfmmf:
	.zero		924


//--------------------- SYMBOLS --------------------------

	.type		.nv.reservedSmem.offset0,@object
	.size		.nv.reservedSmem.offset0,0x4
